	.target	sm_90a

	.elftype	@"ET_EXEC"


//--------------------- .note.nv.tkinfo           --------------------------
	.section	.note.nv.tkinfo,"",@"SHT_NOTE"
	.sectionflags	@"SHF_NOTE_NV_TKINFO"
	.tkinfo
        /*0018*/ 	.word	0x00000002
        /*0030*/ 	.string	""
        /*0030*/ 	.string	"ptxas"
        /*0030*/ 	.string	"Cuda compilation tools, release 13.0, V13.0.88"
        /*0030*/ 	.string	"Build cuda_13.0.r13.0/compiler.36424714_0"
        /*0030*/ 	.string	"-arch sm_90a -m 64 "



//--------------------- .note.nv.cuinfo           --------------------------
	.section	.note.nv.cuinfo,"",@"SHT_NOTE"
	.sectionflags	@"SHF_NOTE_NV_CUINFO"
        /*0018*/ 	.short	0x0002
        /*001a*/ 	.short	0x005a
        /*001c*/ 	.short	0x0082
	.zero		2


//--------------------- .nv.info                  --------------------------
	.section	.nv.info,"",@"SHT_CUDA_INFO"
	.align	4


	//----- nvinfo : EIATTR_REGCOUNT
	.align		4
        /*0000*/ 	.byte	0x04, 0x2f
        /*0002*/ 	.short	(.L_12 - .L_11)
	.align		4
.L_11:
        /*0004*/ 	.word	index@(_ZN7cutlass13device_kernelIN5flash19enable_sm80_to_sm89INS1_16FlashAttnFwdSm80INS1_25CollectiveMainloopFwdSm80ILi8ELi2ELb0EN4cute5tupleIJNS5_1CILi128EEENS7_ILi64EEENS7_ILi192EEEEEELi192ENS_6half_tEfNS_4arch4Sm80ELb1ELb0ELb0ELb1ELb1ELb1ELb1ELb0EEENS1_21CollectiveEpilogueFwdINS6_IJS8_SA_S9_EEENS6_IJNS7_ILi1EEESI_SI_EEESC_SE_Li256ELb1ELb1ELb0ELb0EEENS1_19SingleTileSchedulerILb1ELb0ELb1ELi128EEEEEEEEEvNT_6ParamsE)
        /*0008*/ 	.word	0x00000004


	//----- nvinfo : EIATTR_FRAME_SIZE
	.align		4
.L_12:
        /*000c*/ 	.byte	0x04, 0x11
        /*000e*/ 	.short	(.L_14 - .L_13)
	.align		4
.L_13:
        /*0010*/ 	.word	index@(_ZN7cutlass13device_kernelIN5flash19enable_sm80_to_sm89INS1_16FlashAttnFwdSm80INS1_25CollectiveMainloopFwdSm80ILi8ELi2ELb0EN4cute5tupleIJNS5_1CILi128EEENS7_ILi64EEENS7_ILi192EEEEEELi192ENS_6half_tEfNS_4arch4Sm80ELb1ELb0ELb0ELb1ELb1ELb1ELb1ELb0EEENS1_21CollectiveEpilogueFwdINS6_IJS8_SA_S9_EEENS6_IJNS7_ILi1EEESI_SI_EEESC_SE_Li256ELb1ELb1ELb0ELb0EEENS1_19SingleTileSchedulerILb1ELb0ELb1ELi128EEEEEEEEEvNT_6ParamsE)
        /*0014*/ 	.word	0x00000000


	//----- nvinfo : EIATTR_REGCOUNT
	.align		4
.L_14:
        /*0018*/ 	.byte	0x04, 0x2f
        /*001a*/ 	.short	(.L_16 - .L_15)
	.align		4
.L_15:
        /*001c*/ 	.word	index@(_ZN7cutlass13device_kernelIN5flash19enable_sm80_to_sm89INS1_16FlashAttnFwdSm80INS1_25CollectiveMainloopFwdSm80ILi8ELi2ELb0EN4cute5tupleIJNS5_1CILi128EEENS7_ILi64EEENS7_ILi192EEEEEELi192ENS_6half_tEfNS_4arch4Sm80ELb1ELb0ELb0ELb1ELb1ELb0ELb1ELb0EEENS1_21CollectiveEpilogueFwdINS6_IJS8_SA_S9_EEENS6_IJNS7_ILi1EEESI_SI_EEESC_SE_Li256ELb1ELb1ELb0ELb0EEENS1_19SingleTileSchedulerILb1ELb0ELb1ELi128EEEEEEEEEvNT_6ParamsE)
        /*0020*/ 	.word	0x00000004


	//----- nvinfo : EIATTR_FRAME_SIZE
	.align		4
.L_16:
        /*0024*/ 	.byte	0x04, 0x11
        /*0026*/ 	.short	(.L_18 - .L_17)
	.align		4
.L_17:
        /*0028*/ 	.word	index@(_ZN7cutlass13device_kernelIN5flash19enable_sm80_to_sm89INS1_16FlashAttnFwdSm80INS1_25CollectiveMainloopFwdSm80ILi8ELi2ELb0EN4cute5tupleIJNS5_1CILi128EEENS7_ILi64EEENS7_ILi192EEEEEELi192ENS_6half_tEfNS_4arch4Sm80ELb1ELb0ELb0ELb1ELb1ELb0ELb1ELb0EEENS1_21CollectiveEpilogueFwdINS6_IJS8_SA_S9_EEENS6_IJNS7_ILi1EEESI_SI_EEESC_SE_Li256ELb1ELb1ELb0ELb0EEENS1_19SingleTileSchedulerILb1ELb0ELb1ELi128EEEEEEEEEvNT_6ParamsE)
        /*002c*/ 	.word	0x00000000


	//----- nvinfo : EIATTR_REGCOUNT
	.align		4
.L_18:
        /*0030*/ 	.byte	0x04, 0x2f
        /*0032*/ 	.short	(.L_20 - .L_19)
	.align		4
.L_19:
        /*0034*/ 	.word	index@(_ZN7cutlass13device_kernelIN5flash19enable_sm80_to_sm89INS1_16FlashAttnFwdSm80INS1_25CollectiveMainloopFwdSm80ILi8ELi2ELb0EN4cute5tupleIJNS5_1CILi128EEENS7_ILi64EEENS7_ILi192EEEEEELi192ENS_6half_tEfNS_4arch4Sm80ELb1ELb0ELb0ELb0ELb1ELb0ELb1ELb0EEENS1_21CollectiveEpilogueFwdINS6_IJS8_SA_S9_EEENS6_IJNS7_ILi1EEESI_SI_EEESC_SE_Li256ELb0ELb1ELb0ELb0EEENS1_30DynamicPersistentTileSchedulerILi256ELi256ELb0ELb1ELb0EEEEEEEEEvNT_6ParamsE)
        /*0038*/ 	.word	0x00000004


	//----- nvinfo : EIATTR_FRAME_SIZE
	.align		4
.L_20:
        /*003c*/ 	.byte	0x04, 0x11
        /*003e*/ 	.short	(.L_22 - .L_21)
	.align		4
.L_21:
        /*0040*/ 	.word	index@(_ZN7cutlass13device_kernelIN5flash19enable_sm80_to_sm89INS1_16FlashAttnFwdSm80INS1_25CollectiveMainloopFwdSm80ILi8ELi2ELb0EN4cute5tupleIJNS5_1CILi128EEENS7_ILi64EEENS7_ILi192EEEEEELi192ENS_6half_tEfNS_4arch4Sm80ELb1ELb0ELb0ELb0ELb1ELb0ELb1ELb0EEENS1_21CollectiveEpilogueFwdINS6_IJS8_SA_S9_EEENS6_IJNS7_ILi1EEESI_SI_EEESC_SE_Li256ELb0ELb1ELb0ELb0EEENS1_30DynamicPersistentTileSchedulerILi256ELi256ELb0ELb1ELb0EEEEEEEEEvNT_6ParamsE)
        /*0044*/ 	.word	0x00000000


	//----- nvinfo : EIATTR_REGCOUNT
	.align		4
.L_22:
        /*0048*/ 	.byte	0x04, 0x2f
        /*004a*/ 	.short	(.L_24 - .L_23)
	.align		4
.L_23:
        /*004c*/ 	.word	index@(_ZN7cutlass13device_kernelIN5flash19enable_sm80_to_sm89INS1_16FlashAttnFwdSm80INS1_25CollectiveMainloopFwdSm80ILi8ELi2ELb0EN4cute5tupleIJNS5_1CILi128EEENS7_ILi64EEENS7_ILi192EEEEEELi192ENS_6half_tEfNS_4arch4Sm80ELb0ELb1ELb0ELb1ELb1ELb1ELb1ELb0EEENS1_21CollectiveEpilogueFwdINS6_IJS8_SA_S9_EEENS6_IJNS7_ILi1EEESI_SI_EEESC_SE_Li256ELb1ELb1ELb0ELb0EEENS1_19SingleTileSchedulerILb1ELb0ELb1ELi128EEEEEEEEEvNT_6ParamsE)
        /*0050*/ 	.word	0x00000004


	//----- nvinfo : EIATTR_FRAME_SIZE
	.align		4
.L_24:
        /*0054*/ 	.byte	0x04, 0x11
        /*0056*/ 	.short	(.L_26 - .L_25)
	.align		4
.L_25:
        /*0058*/ 	.word	index@(_ZN7cutlass13device_kernelIN5flash19enable_sm80_to_sm89INS1_16FlashAttnFwdSm80INS1_25CollectiveMainloopFwdSm80ILi8ELi2ELb0EN4cute5tupleIJNS5_1CILi128EEENS7_ILi64EEENS7_ILi192EEEEEELi192ENS_6half_tEfNS_4arch4Sm80ELb0ELb1ELb0ELb1ELb1ELb1ELb1ELb0EEENS1_21CollectiveEpilogueFwdINS6_IJS8_SA_S9_EEENS6_IJNS7_ILi1EEESI_SI_EEESC_SE_Li256ELb1ELb1ELb0ELb0EEENS1_19SingleTileSchedulerILb1ELb0ELb1ELi128EEEEEEEEEvNT_6ParamsE)
        /*005c*/ 	.word	0x00000000


	//----- nvinfo : EIATTR_REGCOUNT
	.align		4
.L_26:
        /*0060*/ 	.byte	0x04, 0x2f
        /*0062*/ 	.short	(.L_28 - .L_27)
	.align		4
.L_27:
        /*0064*/ 	.word	index@(_ZN7cutlass13device_kernelIN5flash19enable_sm80_to_sm89INS1_16FlashAttnFwdSm80INS1_25CollectiveMainloopFwdSm80ILi8ELi2ELb0EN4cute5tupleIJNS5_1CILi128EEENS7_ILi64EEENS7_ILi192EEEEEELi192ENS_6half_tEfNS_4arch4Sm80ELb0ELb1ELb0ELb1ELb1ELb0ELb1ELb0EEENS1_21CollectiveEpilogueFwdINS6_IJS8_SA_S9_EEENS6_IJNS7_ILi1EEESI_SI_EEESC_SE_Li256ELb1ELb1ELb0ELb0EEENS1_19SingleTileSchedulerILb1ELb0ELb1ELi128EEEEEEEEEvNT_6ParamsE)
        /*0068*/ 	.word	0x00000004


	//----- nvinfo : EIATTR_FRAME_SIZE
	.align		4
.L_28:
        /*006c*/ 	.byte	0x04, 0x11
        /*006e*/ 	.short	(.L_30 - .L_29)
	.align		4
.L_29:
        /*0070*/ 	.word	index@(_ZN7cutlass13device_kernelIN5flash19enable_sm80_to_sm89INS1_16FlashAttnFwdSm80INS1_25CollectiveMainloopFwdSm80ILi8ELi2ELb0EN4cute5tupleIJNS5_1CILi128EEENS7_ILi64EEENS7_ILi192EEEEEELi192ENS_6half_tEfNS_4arch4Sm80ELb0ELb1ELb0ELb1ELb1ELb0ELb1ELb0EEENS1_21CollectiveEpilogueFwdINS6_IJS8_SA_S9_EEENS6_IJNS7_ILi1EEESI_SI_EEESC_SE_Li256ELb1ELb1ELb0ELb0EEENS1_19SingleTileSchedulerILb1ELb0ELb1ELi128EEEEEEEEEvNT_6ParamsE)
        /*0074*/ 	.word	0x00000000


	//----- nvinfo : EIATTR_REGCOUNT
	.align		4
.L_30:
        /*0078*/ 	.byte	0x04, 0x2f
        /*007a*/ 	.short	(.L_32 - .L_31)
	.align		4
.L_31:
        /*007c*/ 	.word	index@(_ZN7cutlass13device_kernelIN5flash19enable_sm80_to_sm89INS1_16FlashAttnFwdSm80INS1_25CollectiveMainloopFwdSm80ILi8ELi2ELb0EN4cute5tupleIJNS5_1CILi128EEENS7_ILi64EEENS7_ILi192EEEEEELi192ENS_6half_tEfNS_4arch4Sm80ELb0ELb1ELb0ELb0ELb1ELb0ELb1ELb0EEENS1_21CollectiveEpilogueFwdINS6_IJS8_SA_S9_EEENS6_IJNS7_ILi1EEESI_SI_EEESC_SE_Li256ELb0ELb1ELb0ELb0EEENS1_19SingleTileSchedulerILb0ELb0ELb1ELi128EEEEEEEEEvNT_6ParamsE)
        /*0080*/ 	.word	0x00000004


	//----- nvinfo : EIATTR_FRAME_SIZE
	.align		4
.L_32:
        /*0084*/ 	.byte	0x04, 0x11
        /*0086*/ 	.short	(.L_34 - .L_33)
	.align		4
.L_33:
        /*0088*/ 	.word	index@(_ZN7cutlass13device_kernelIN5flash19enable_sm80_to_sm89INS1_16FlashAttnFwdSm80INS1_25CollectiveMainloopFwdSm80ILi8ELi2ELb0EN4cute5tupleIJNS5_1CILi128EEENS7_ILi64EEENS7_ILi192EEEEEELi192ENS_6half_tEfNS_4arch4Sm80ELb0ELb1ELb0ELb0ELb1ELb0ELb1ELb0EEENS1_21CollectiveEpilogueFwdINS6_IJS8_SA_S9_EEENS6_IJNS7_ILi1EEESI_SI_EEESC_SE_Li256ELb0ELb1ELb0ELb0EEENS1_19SingleTileSchedulerILb0ELb0ELb1ELi128EEEEEEEEEvNT_6ParamsE)
        /*008c*/ 	.word	0x00000000


	//----- nvinfo : EIATTR_REGCOUNT
	.align		4
.L_34:
        /*0090*/ 	.byte	0x04, 0x2f
        /*0092*/ 	.short	(.L_36 - .L_35)
	.align		4
.L_35:
        /*0094*/ 	.word	index@(_ZN7cutlass13device_kernelIN5flash19enable_sm80_to_sm89INS1_16FlashAttnFwdSm80INS1_25CollectiveMainloopFwdSm80ILi8ELi2ELb0EN4cute5tupleIJNS5_1CILi128EEENS7_ILi64EEENS7_ILi192EEEEEELi192ENS_6half_tEfNS_4arch4Sm80ELb0ELb0ELb0ELb1ELb1ELb1ELb1ELb0EEENS1_21CollectiveEpilogueFwdINS6_IJS8_SA_S9_EEENS6_IJNS7_ILi1EEESI_SI_EEESC_SE_Li256ELb1ELb1ELb0ELb0EEENS1_19SingleTileSchedulerILb1ELb0ELb1ELi128EEEEEEEEEvNT_6ParamsE)
        /*0098*/ 	.word	0x00000004


	//----- nvinfo : EIATTR_FRAME_SIZE
	.align		4
.L_36:
        /*009c*/ 	.byte	0x04, 0x11
        /*009e*/ 	.short	(.L_38 - .L_37)
	.align		4
.L_37:
        /*00a0*/ 	.word	index@(_ZN7cutlass13device_kernelIN5flash19enable_sm80_to_sm89INS1_16FlashAttnFwdSm80INS1_25CollectiveMainloopFwdSm80ILi8ELi2ELb0EN4cute5tupleIJNS5_1CILi128EEENS7_ILi64EEENS7_ILi192EEEEEELi192ENS_6half_tEfNS_4arch4Sm80ELb0ELb0ELb0ELb1ELb1ELb1ELb1ELb0EEENS1_21CollectiveEpilogueFwdINS6_IJS8_SA_S9_EEENS6_IJNS7_ILi1EEESI_SI_EEESC_SE_Li256ELb1ELb1ELb0ELb0EEENS1_19SingleTileSchedulerILb1ELb0ELb1ELi128EEEEEEEEEvNT_6ParamsE)
        /*00a4*/ 	.word	0x00000000


	//----- nvinfo : EIATTR_REGCOUNT
	.align		4
.L_38:
        /*00a8*/ 	.byte	0x04, 0x2f
        /*00aa*/ 	.short	(.L_40 - .L_39)
	.align		4
.L_39:
        /*00ac*/ 	.word	index@(_ZN7cutlass13device_kernelIN5flash19enable_sm80_to_sm89INS1_16FlashAttnFwdSm80INS1_25CollectiveMainloopFwdSm80ILi8ELi2ELb0EN4cute5tupleIJNS5_1CILi128EEENS7_ILi64EEENS7_ILi192EEEEEELi192ENS_6half_tEfNS_4arch4Sm80ELb0ELb0ELb0ELb1ELb1ELb0ELb1ELb0EEENS1_21CollectiveEpilogueFwdINS6_IJS8_SA_S9_EEENS6_IJNS7_ILi1EEESI_SI_EEESC_SE_Li256ELb1ELb1ELb0ELb0EEENS1_19SingleTileSchedulerILb1ELb0ELb1ELi128EEEEEEEEEvNT_6ParamsE)
        /*00b0*/ 	.word	0x00000004


	//----- nvinfo : EIATTR_FRAME_SIZE
	.align		4
.L_40:
        /*00b4*/ 	.byte	0x04, 0x11
        /*00b6*/ 	.short	(.L_42 - .L_41)
	.align		4
.L_41:
        /*00b8*/ 	.word	index@(_ZN7cutlass13device_kernelIN5flash19enable_sm80_to_sm89INS1_16FlashAttnFwdSm80INS1_25CollectiveMainloopFwdSm80ILi8ELi2ELb0EN4cute5tupleIJNS5_1CILi128EEENS7_ILi64EEENS7_ILi192EEEEEELi192ENS_6half_tEfNS_4arch4Sm80ELb0ELb0ELb0ELb1ELb1ELb0ELb1ELb0EEENS1_21CollectiveEpilogueFwdINS6_IJS8_SA_S9_EEENS6_IJNS7_ILi1EEESI_SI_EEESC_SE_Li256ELb1ELb1ELb0ELb0EEENS1_19SingleTileSchedulerILb1ELb0ELb1ELi128EEEEEEEEEvNT_6ParamsE)
        /*00bc*/ 	.word	0x00000000


	//----- nvinfo : EIATTR_REGCOUNT
	.align		4
.L_42:
        /*00c0*/ 	.byte	0x04, 0x2f
        /*00c2*/ 	.short	(.L_44 - .L_43)
	.align		4
.L_43:
        /*00c4*/ 	.word	index@(_ZN7cutlass13device_kernelIN5flash19enable_sm80_to_sm89INS1_16FlashAttnFwdSm80INS1_25CollectiveMainloopFwdSm80ILi8ELi2ELb0EN4cute5tupleIJNS5_1CILi128EEENS7_ILi64EEENS7_ILi192EEEEEELi192ENS_6half_tEfNS_4arch4Sm80ELb0ELb0ELb0ELb0ELb1ELb0ELb1ELb0EEENS1_21CollectiveEpilogueFwdINS6_IJS8_SA_S9_EEENS6_IJNS7_ILi1EEESI_SI_EEESC_SE_Li256ELb0ELb1ELb0ELb0EEENS1_19SingleTileSchedulerILb0ELb0ELb1ELi128EEEEEEEEEvNT_6ParamsE)
        /*00c8*/ 	.word	0x00000004


	//----- nvinfo : EIATTR_FRAME_SIZE
	.align		4
.L_44:
        /*00cc*/ 	.byte	0x04, 0x11
        /*00ce*/ 	.short	(.L_46 - .L_45)
	.align		4
.L_45:
        /*00d0*/ 	.word	index@(_ZN7cutlass13device_kernelIN5flash19enable_sm80_to_sm89INS1_16FlashAttnFwdSm80INS1_25CollectiveMainloopFwdSm80ILi8ELi2ELb0EN4cute5tupleIJNS5_1CILi128EEENS7_ILi64EEENS7_ILi192EEEEEELi192ENS_6half_tEfNS_4arch4Sm80ELb0ELb0ELb0ELb0ELb1ELb0ELb1ELb0EEENS1_21CollectiveEpilogueFwdINS6_IJS8_SA_S9_EEENS6_IJNS7_ILi1EEESI_SI_EEESC_SE_Li256ELb0ELb1ELb0ELb0EEENS1_19SingleTileSchedulerILb0ELb0ELb1ELi128EEEEEEEEEvNT_6ParamsE)
        /*00d4*/ 	.word	0x00000000


	//----- nvinfo : EIATTR_REGCOUNT
	.align		4
.L_46:
        /*00d8*/ 	.byte	0x04, 0x2f
        /*00da*/ 	.short	(.L_48 - .L_47)
	.align		4
.L_47:
        /*00dc*/ 	.word	index@(_ZN7cutlass13device_kernelIN5flash19enable_sm80_to_sm89INS1_16FlashAttnFwdSm80INS1_25CollectiveMainloopFwdSm80ILi8ELi1ELb0EN4cute5tupleIJNS5_1CILi128EEENS7_ILi64EEENS7_ILi192EEEEEELi192ENS_6half_tEfNS_4arch4Sm80ELb1ELb0ELb0ELb1ELb1ELb1ELb1ELb0EEENS1_21CollectiveEpilogueFwdINS6_IJS8_SA_S9_EEENS6_IJNS7_ILi1EEESI_SI_EEESC_SE_Li256ELb1ELb1ELb0ELb0EEENS1_19SingleTileSchedulerILb1ELb0ELb1ELi128EEEEEEEEEvNT_6ParamsE)
        /*00e0*/ 	.word	0x00000004


	//----- nvinfo : EIATTR_FRAME_SIZE
	.align		4
.L_48:
        /*00e4*/ 	.byte	0x04, 0x11
        /*00e6*/ 	.short	(.L_50 - .L_49)
	.align		4
.L_49:
        /*00e8*/ 	.word	index@(_ZN7cutlass13device_kernelIN5flash19enable_sm80_to_sm89INS1_16FlashAttnFwdSm80INS1_25CollectiveMainloopFwdSm80ILi8ELi1ELb0EN4cute5tupleIJNS5_1CILi128EEENS7_ILi64EEENS7_ILi192EEEEEELi192ENS_6half_tEfNS_4arch4Sm80ELb1ELb0ELb0ELb1ELb1ELb1ELb1ELb0EEENS1_21CollectiveEpilogueFwdINS6_IJS8_SA_S9_EEENS6_IJNS7_ILi1EEESI_SI_EEESC_SE_Li256ELb1ELb1ELb0ELb0EEENS1_19SingleTileSchedulerILb1ELb0ELb1ELi128EEEEEEEEEvNT_6ParamsE)
        /*00ec*/ 	.word	0x00000000


	//----- nvinfo : EIATTR_REGCOUNT
	.align		4
.L_50:
        /*00f0*/ 	.byte	0x04, 0x2f
        /*00f2*/ 	.short	(.L_52 - .L_51)
	.align		4
.L_51:
        /*00f4*/ 	.word	index@(_ZN7cutlass13device_kernelIN5flash19enable_sm80_to_sm89INS1_16FlashAttnFwdSm80INS1_25CollectiveMainloopFwdSm80ILi8ELi1ELb0EN4cute5tupleIJNS5_1CILi128EEENS7_ILi64EEENS7_ILi192EEEEEELi192ENS_6half_tEfNS_4arch4Sm80ELb1ELb0ELb0ELb1ELb1ELb0ELb1ELb0EEENS1_21CollectiveEpilogueFwdINS6_IJS8_SA_S9_EEENS6_IJNS7_ILi1EEESI_SI_EEESC_SE_Li256ELb1ELb1ELb0ELb0EEENS1_19SingleTileSchedulerILb1ELb0ELb1ELi128EEEEEEEEEvNT_6ParamsE)
        /*00f8*/ 	.word	0x00000004


	//----- nvinfo : EIATTR_FRAME_SIZE
	.align		4
.L_52:
        /*00fc*/ 	.byte	0x04, 0x11
        /*00fe*/ 	.short	(.L_54 - .L_53)
	.align		4
.L_53:
        /*0100*/ 	.word	index@(_ZN7cutlass13device_kernelIN5flash19enable_sm80_to_sm89INS1_16FlashAttnFwdSm80INS1_25CollectiveMainloopFwdSm80ILi8ELi1ELb0EN4cute5tupleIJNS5_1CILi128EEENS7_ILi64EEENS7_ILi192EEEEEELi192ENS_6half_tEfNS_4arch4Sm80ELb1ELb0ELb0ELb1ELb1ELb0ELb1ELb0EEENS1_21CollectiveEpilogueFwdINS6_IJS8_SA_S9_EEENS6_IJNS7_ILi1EEESI_SI_EEESC_SE_Li256ELb1ELb1ELb0ELb0EEENS1_19SingleTileSchedulerILb1ELb0ELb1ELi128EEEEEEEEEvNT_6ParamsE)
        /*0104*/ 	.word	0x00000000


	//----- nvinfo : EIATTR_REGCOUNT
	.align		4
.L_54:
        /*0108*/ 	.byte	0x04, 0x2f
        /*010a*/ 	.short	(.L_56 - .L_55)
	.align		4
.L_55:
        /*010c*/ 	.word	index@(_ZN7cutlass13device_kernelIN5flash19enable_sm80_to_sm89INS1_16FlashAttnFwdSm80INS1_25CollectiveMainloopFwdSm80ILi8ELi1ELb0EN4cute5tupleIJNS5_1CILi128EEENS7_ILi64EEENS7_ILi192EEEEEELi192ENS_6half_tEfNS_4arch4Sm80ELb1ELb0ELb0ELb0ELb1ELb0ELb1ELb0EEENS1_21CollectiveEpilogueFwdINS6_IJS8_SA_S9_EEENS6_IJNS7_ILi1EEESI_SI_EEESC_SE_Li256ELb0ELb1ELb0ELb0EEENS1_30DynamicPersistentTileSchedulerILi256ELi256ELb0ELb1ELb0EEEEEEEEEvNT_6ParamsE)
        /*0110*/ 	.word	0x00000004


	//----- nvinfo : EIATTR_FRAME_SIZE
	.align		4
.L_56:
        /*0114*/ 	.byte	0x04, 0x11
        /*0116*/ 	.short	(.L_58 - .L_57)
	.align		4
.L_57:
        /*0118*/ 	.word	index@(_ZN7cutlass13device_kernelIN5flash19enable_sm80_to_sm89INS1_16FlashAttnFwdSm80INS1_25CollectiveMainloopFwdSm80ILi8ELi1ELb0EN4cute5tupleIJNS5_1CILi128EEENS7_ILi64EEENS7_ILi192EEEEEELi192ENS_6half_tEfNS_4arch4Sm80ELb1ELb0ELb0ELb0ELb1ELb0ELb1ELb0EEENS1_21CollectiveEpilogueFwdINS6_IJS8_SA_S9_EEENS6_IJNS7_ILi1EEESI_SI_EEESC_SE_Li256ELb0ELb1ELb0ELb0EEENS1_30DynamicPersistentTileSchedulerILi256ELi256ELb0ELb1ELb0EEEEEEEEEvNT_6ParamsE)
        /*011c*/ 	.word	0x00000000


	//----- nvinfo : EIATTR_REGCOUNT
	.align		4
.L_58:
        /*0120*/ 	.byte	0x04, 0x2f
        /*0122*/ 	.short	(.L_60 - .L_59)
	.align		4
.L_59:
        /*0124*/ 	.word	index@(_ZN7cutlass13device_kernelIN5flash19enable_sm80_to_sm89INS1_16FlashAttnFwdSm80INS1_25CollectiveMainloopFwdSm80ILi8ELi1ELb0EN4cute5tupleIJNS5_1CILi128EEENS7_ILi64EEENS7_ILi192EEEEEELi192ENS_6half_tEfNS_4arch4Sm80ELb0ELb1ELb0ELb1ELb1ELb1ELb1ELb0EEENS1_21CollectiveEpilogueFwdINS6_IJS8_SA_S9_EEENS6_IJNS7_ILi1EEESI_SI_EEESC_SE_Li256ELb1ELb1ELb0ELb0EEENS1_19SingleTileSchedulerILb1ELb0ELb1ELi128EEEEEEEEEvNT_6ParamsE)
        /*0128*/ 	.word	0x00000004


	//----- nvinfo : EIATTR_FRAME_SIZE
	.align		4
.L_60:
        /*012c*/ 	.byte	0x04, 0x11
        /*012e*/ 	.short	(.L_62 - .L_61)
	.align		4
.L_61:
        /*0130*/ 	.word	index@(_ZN7cutlass13device_kernelIN5flash19enable_sm80_to_sm89INS1_16FlashAttnFwdSm80INS1_25CollectiveMainloopFwdSm80ILi8ELi1ELb0EN4cute5tupleIJNS5_1CILi128EEENS7_ILi64EEENS7_ILi192EEEEEELi192ENS_6half_tEfNS_4arch4Sm80ELb0ELb1ELb0ELb1ELb1ELb1ELb1ELb0EEENS1_21CollectiveEpilogueFwdINS6_IJS8_SA_S9_EEENS6_IJNS7_ILi1EEESI_SI_EEESC_SE_Li256ELb1ELb1ELb0ELb0EEENS1_19SingleTileSchedulerILb1ELb0ELb1ELi128EEEEEEEEEvNT_6ParamsE)
        /*0134*/ 	.word	0x00000000


	//----- nvinfo : EIATTR_REGCOUNT
	.align		4
.L_62:
        /*0138*/ 	.byte	0x04, 0x2f
        /*013a*/ 	.short	(.L_64 - .L_63)
	.align		4
.L_63:
        /*013c*/ 	.word	index@(_ZN7cutlass13device_kernelIN5flash19enable_sm80_to_sm89INS1_16FlashAttnFwdSm80INS1_25CollectiveMainloopFwdSm80ILi8ELi1ELb0EN4cute5tupleIJNS5_1CILi128EEENS7_ILi64EEENS7_ILi192EEEEEELi192ENS_6half_tEfNS_4arch4Sm80ELb0ELb1ELb0ELb1ELb1ELb0ELb1ELb0EEENS1_21CollectiveEpilogueFwdINS6_IJS8_SA_S9_EEENS6_IJNS7_ILi1EEESI_SI_EEESC_SE_Li256ELb1ELb1ELb0ELb0EEENS1_19SingleTileSchedulerILb1ELb0ELb1ELi128EEEEEEEEEvNT_6ParamsE)
        /*0140*/ 	.word	0x00000004


	//----- nvinfo : EIATTR_FRAME_SIZE
	.align		4
.L_64:
        /*0144*/ 	.byte	0x04, 0x11
        /*0146*/ 	.short	(.L_66 - .L_65)
	.align		4
.L_65:
        /*0148*/ 	.word	index@(_ZN7cutlass13device_kernelIN5flash19enable_sm80_to_sm89INS1_16FlashAttnFwdSm80INS1_25CollectiveMainloopFwdSm80ILi8ELi1ELb0EN4cute5tupleIJNS5_1CILi128EEENS7_ILi64EEENS7_ILi192EEEEEELi192ENS_6half_tEfNS_4arch4Sm80ELb0ELb1ELb0ELb1ELb1ELb0ELb1ELb0EEENS1_21CollectiveEpilogueFwdINS6_IJS8_SA_S9_EEENS6_IJNS7_ILi1EEESI_SI_EEESC_SE_Li256ELb1ELb1ELb0ELb0EEENS1_19SingleTileSchedulerILb1ELb0ELb1ELi128EEEEEEEEEvNT_6ParamsE)
        /*014c*/ 	.word	0x00000000


	//----- nvinfo : EIATTR_REGCOUNT
	.align		4
.L_66:
        /*0150*/ 	.byte	0x04, 0x2f
        /*0152*/ 	.short	(.L_68 - .L_67)
	.align		4
.L_67:
        /*0154*/ 	.word	index@(_ZN7cutlass13device_kernelIN5flash19enable_sm80_to_sm89INS1_16FlashAttnFwdSm80INS1_25CollectiveMainloopFwdSm80ILi8ELi1ELb0EN4cute5tupleIJNS5_1CILi128EEENS7_ILi64EEENS7_ILi192EEEEEELi192ENS_6half_tEfNS_4arch4Sm80ELb0ELb1ELb0ELb0ELb1ELb0ELb1ELb0EEENS1_21CollectiveEpilogueFwdINS6_IJS8_SA_S9_EEENS6_IJNS7_ILi1EEESI_SI_EEESC_SE_Li256ELb0ELb1ELb0ELb0EEENS1_19SingleTileSchedulerILb0ELb0ELb1ELi128EEEEEEEEEvNT_6ParamsE)
        /*0158*/ 	.word	0x00000004


	//----- nvinfo : EIATTR_FRAME_SIZE
	.align		4
.L_68:
        /*015c*/ 	.byte	0x04, 0x11
        /*015e*/ 	.short	(.L_70 - .L_69)
	.align		4
.L_69:
        /*0160*/ 	.word	index@(_ZN7cutlass13device_kernelIN5flash19enable_sm80_to_sm89INS1_16FlashAttnFwdSm80INS1_25CollectiveMainloopFwdSm80ILi8ELi1ELb0EN4cute5tupleIJNS5_1CILi128EEENS7_ILi64EEENS7_ILi192EEEEEELi192ENS_6half_tEfNS_4arch4Sm80ELb0ELb1ELb0ELb0ELb1ELb0ELb1ELb0EEENS1_21CollectiveEpilogueFwdINS6_IJS8_SA_S9_EEENS6_IJNS7_ILi1EEESI_SI_EEESC_SE_Li256ELb0ELb1ELb0ELb0EEENS1_19SingleTileSchedulerILb0ELb0ELb1ELi128EEEEEEEEEvNT_6ParamsE)
        /*0164*/ 	.word	0x00000000


	//----- nvinfo : EIATTR_REGCOUNT
	.align		4
.L_70:
        /*0168*/ 	.byte	0x04, 0x2f
        /*016a*/ 	.short	(.L_72 - .L_71)
	.align		4
.L_71:
        /*016c*/ 	.word	index@(_ZN7cutlass13device_kernelIN5flash19enable_sm80_to_sm89INS1_16FlashAttnFwdSm80INS1_25CollectiveMainloopFwdSm80ILi8ELi1ELb0EN4cute5tupleIJNS5_1CILi128EEENS7_ILi64EEENS7_ILi192EEEEEELi192ENS_6half_tEfNS_4arch4Sm80ELb0ELb0ELb0ELb1ELb1ELb1ELb1ELb0EEENS1_21CollectiveEpilogueFwdINS6_IJS8_SA_S9_EEENS6_IJNS7_ILi1EEESI_SI_EEESC_SE_Li256ELb1ELb1ELb0ELb0EEENS1_19SingleTileSchedulerILb1ELb0ELb1ELi128EEEEEEEEEvNT_6ParamsE)
        /*0170*/ 	.word	0x00000004


	//----- nvinfo : EIATTR_FRAME_SIZE
	.align		4
.L_72:
        /*0174*/ 	.byte	0x04, 0x11
        /*0176*/ 	.short	(.L_74 - .L_73)
	.align		4
.L_73:
        /*0178*/ 	.word	index@(_ZN7cutlass13device_kernelIN5flash19enable_sm80_to_sm89INS1_16FlashAttnFwdSm80INS1_25CollectiveMainloopFwdSm80ILi8ELi1ELb0EN4cute5tupleIJNS5_1CILi128EEENS7_ILi64EEENS7_ILi192EEEEEELi192ENS_6half_tEfNS_4arch4Sm80ELb0ELb0ELb0ELb1ELb1ELb1ELb1ELb0EEENS1_21CollectiveEpilogueFwdINS6_IJS8_SA_S9_EEENS6_IJNS7_ILi1EEESI_SI_EEESC_SE_Li256ELb1ELb1ELb0ELb0EEENS1_19SingleTileSchedulerILb1ELb0ELb1ELi128EEEEEEEEEvNT_6ParamsE)
        /*017c*/ 	.word	0x00000000


	//----- nvinfo : EIATTR_REGCOUNT
	.align		4
.L_74:
        /*0180*/ 	.byte	0x04, 0x2f
        /*0182*/ 	.short	(.L_76 - .L_75)
	.align		4
.L_75:
        /*0184*/ 	.word	index@(_ZN7cutlass13device_kernelIN5flash19enable_sm80_to_sm89INS1_16FlashAttnFwdSm80INS1_25CollectiveMainloopFwdSm80ILi8ELi1ELb0EN4cute5tupleIJNS5_1CILi128EEENS7_ILi64EEENS7_ILi192EEEEEELi192ENS_6half_tEfNS_4arch4Sm80ELb0ELb0ELb0ELb1ELb1ELb0ELb1ELb0EEENS1_21CollectiveEpilogueFwdINS6_IJS8_SA_S9_EEENS6_IJNS7_ILi1EEESI_SI_EEESC_SE_Li256ELb1ELb1ELb0ELb0EEENS1_19SingleTileSchedulerILb1ELb0ELb1ELi128EEEEEEEEEvNT_6ParamsE)
        /*0188*/ 	.word	0x00000004


	//----- nvinfo : EIATTR_FRAME_SIZE
	.align		4
.L_76:
        /*018c*/ 	.byte	0x04, 0x11
        /*018e*/ 	.short	(.L_78 - .L_77)
	.align		4
.L_77:
        /*0190*/ 	.word	index@(_ZN7cutlass13device_kernelIN5flash19enable_sm80_to_sm89INS1_16FlashAttnFwdSm80INS1_25CollectiveMainloopFwdSm80ILi8ELi1ELb0EN4cute5tupleIJNS5_1CILi128EEENS7_ILi64EEENS7_ILi192EEEEEELi192ENS_6half_tEfNS_4arch4Sm80ELb0ELb0ELb0ELb1ELb1ELb0ELb1ELb0EEENS1_21CollectiveEpilogueFwdINS6_IJS8_SA_S9_EEENS6_IJNS7_ILi1EEESI_SI_EEESC_SE_Li256ELb1ELb1ELb0ELb0EEENS1_19SingleTileSchedulerILb1ELb0ELb1ELi128EEEEEEEEEvNT_6ParamsE)
        /*0194*/ 	.word	0x00000000


	//----- nvinfo : EIATTR_REGCOUNT
	.align		4
.L_78:
        /*0198*/ 	.byte	0x04, 0x2f
        /*019a*/ 	.short	(.L_80 - .L_79)
	.align		4
.L_79:
        /*019c*/ 	.word	index@(_ZN7cutlass13device_kernelIN5flash19enable_sm80_to_sm89INS1_16FlashAttnFwdSm80INS1_25CollectiveMainloopFwdSm80ILi8ELi1ELb0EN4cute5tupleIJNS5_1CILi128EEENS7_ILi64EEENS7_ILi192EEEEEELi192ENS_6half_tEfNS_4arch4Sm80ELb0ELb0ELb0ELb0ELb1ELb0ELb1ELb0EEENS1_21CollectiveEpilogueFwdINS6_IJS8_SA_S9_EEENS6_IJNS7_ILi1EEESI_SI_EEESC_SE_Li256ELb0ELb1ELb0ELb0EEENS1_19SingleTileSchedulerILb0ELb0ELb1ELi128EEEEEEEEEvNT_6ParamsE)
        /*01a0*/ 	.word	0x00000004


	//----- nvinfo : EIATTR_FRAME_SIZE
	.align		4
.L_80:
        /*01a4*/ 	.byte	0x04, 0x11
        /*01a6*/ 	.short	(.L_82 - .L_81)
	.align		4
.L_81:
        /*01a8*/ 	.word	index@(_ZN7cutlass13device_kernelIN5flash19enable_sm80_to_sm89INS1_16FlashAttnFwdSm80INS1_25CollectiveMainloopFwdSm80ILi8ELi1ELb0EN4cute5tupleIJNS5_1CILi128EEENS7_ILi64EEENS7_ILi192EEEEEELi192ENS_6half_tEfNS_4arch4Sm80ELb0ELb0ELb0ELb0ELb1ELb0ELb1ELb0EEENS1_21CollectiveEpilogueFwdINS6_IJS8_SA_S9_EEENS6_IJNS7_ILi1EEESI_SI_EEESC_SE_Li256ELb0ELb1ELb0ELb0EEENS1_19SingleTileSchedulerILb0ELb0ELb1ELi128EEEEEEEEEvNT_6ParamsE)
        /*01ac*/ 	.word	0x00000000


	//----- nvinfo : EIATTR_MIN_STACK_SIZE
	.align		4
.L_82:
        /*01b0*/ 	.byte	0x04, 0x12
        /*01b2*/ 	.short	(.L_84 - .L_83)
	.align		4
.L_83:
        /*01b4*/ 	.word	index@(_ZN7cutlass13device_kernelIN5flash19enable_sm80_to_sm89INS1_16FlashAttnFwdSm80INS1_25CollectiveMainloopFwdSm80ILi8ELi1ELb0EN4cute5tupleIJNS5_1CILi128EEENS7_ILi64EEENS7_ILi192EEEEEELi192ENS_6half_tEfNS_4arch4Sm80ELb0ELb0ELb0ELb0ELb1ELb0ELb1ELb0EEENS1_21CollectiveEpilogueFwdINS6_IJS8_SA_S9_EEENS6_IJNS7_ILi1EEESI_SI_EEESC_SE_Li256ELb0ELb1ELb0ELb0EEENS1_19SingleTileSchedulerILb0ELb0ELb1ELi128EEEEEEEEEvNT_6ParamsE)
        /*01b8*/ 	.word	0x00000000


	//----- nvinfo : EIATTR_MIN_STACK_SIZE
	.align		4
.L_84:
        /*01bc*/ 	.byte	0x04, 0x12
        /*01be*/ 	.short	(.L_86 - .L_85)
	.align		4
.L_85:
        /*01c0*/ 	.word	index@(_ZN7cutlass13device_kernelIN5flash19enable_sm80_to_sm89INS1_16FlashAttnFwdSm80INS1_25CollectiveMainloopFwdSm80ILi8ELi1ELb0EN4cute5tupleIJNS5_1CILi128EEENS7_ILi64EEENS7_ILi192EEEEEELi192ENS_6half_tEfNS_4arch4Sm80ELb0ELb0ELb0ELb1ELb1ELb0ELb1ELb0EEENS1_21CollectiveEpilogueFwdINS6_IJS8_SA_S9_EEENS6_IJNS7_ILi1EEESI_SI_EEESC_SE_Li256ELb1ELb1ELb0ELb0EEENS1_19SingleTileSchedulerILb1ELb0ELb1ELi128EEEEEEEEEvNT_6ParamsE)
        /*01c4*/ 	.word	0x00000000


	//----- nvinfo : EIATTR_MIN_STACK_SIZE
	.align		4
.L_86:
        /*01c8*/ 	.byte	0x04, 0x12
        /*01ca*/ 	.short	(.L_88 - .L_87)
	.align		4
.L_87:
        /*01cc*/ 	.word	index@(_ZN7cutlass13device_kernelIN5flash19enable_sm80_to_sm89INS1_16FlashAttnFwdSm80INS1_25CollectiveMainloopFwdSm80ILi8ELi1ELb0EN4cute5tupleIJNS5_1CILi128EEENS7_ILi64EEENS7_ILi192EEEEEELi192ENS_6half_tEfNS_4arch4Sm80ELb0ELb0ELb0ELb1ELb1ELb1ELb1ELb0EEENS1_21CollectiveEpilogueFwdINS6_IJS8_SA_S9_EEENS6_IJNS7_ILi1EEESI_SI_EEESC_SE_Li256ELb1ELb1ELb0ELb0EEENS1_19SingleTileSchedulerILb1ELb0ELb1ELi128EEEEEEEEEvNT_6ParamsE)
        /*01d0*/ 	.word	0x00000000


	//----- nvinfo : EIATTR_MIN_STACK_SIZE
	.align		4
.L_88:
        /*01d4*/ 	.byte	0x04, 0x12
        /*01d6*/ 	.short	(.L_90 - .L_89)
	.align		4
.L_89:
        /*01d8*/ 	.word	index@(_ZN7cutlass13device_kernelIN5flash19enable_sm80_to_sm89INS1_16FlashAttnFwdSm80INS1_25CollectiveMainloopFwdSm80ILi8ELi1ELb0EN4cute5tupleIJNS5_1CILi128EEENS7_ILi64EEENS7_ILi192EEEEEELi192ENS_6half_tEfNS_4arch4Sm80ELb0ELb1ELb0ELb0ELb1ELb0ELb1ELb0EEENS1_21CollectiveEpilogueFwdINS6_IJS8_SA_S9_EEENS6_IJNS7_ILi1EEESI_SI_EEESC_SE_Li256ELb0ELb1ELb0ELb0EEENS1_19SingleTileSchedulerILb0ELb0ELb1ELi128EEEEEEEEEvNT_6ParamsE)
        /*01dc*/ 	.word	0x00000000


	//----- nvinfo : EIATTR_MIN_STACK_SIZE
	.align		4
.L_90:
        /*01e0*/ 	.byte	0x04, 0x12
        /*01e2*/ 	.short	(.L_92 - .L_91)
	.align		4
.L_91:
        /*01e4*/ 	.word	index@(_ZN7cutlass13device_kernelIN5flash19enable_sm80_to_sm89INS1_16FlashAttnFwdSm80INS1_25CollectiveMainloopFwdSm80ILi8ELi1ELb0EN4cute5tupleIJNS5_1CILi128EEENS7_ILi64EEENS7_ILi192EEEEEELi192ENS_6half_tEfNS_4arch4Sm80ELb0ELb1ELb0ELb1ELb1ELb0ELb1ELb0EEENS1_21CollectiveEpilogueFwdINS6_IJS8_SA_S9_EEENS6_IJNS7_ILi1EEESI_SI_EEESC_SE_Li256ELb1ELb1ELb0ELb0EEENS1_19SingleTileSchedulerILb1ELb0ELb1ELi128EEEEEEEEEvNT_6ParamsE)
        /*01e8*/ 	.word	0x00000000


	//----- nvinfo : EIATTR_MIN_STACK_SIZE
	.align		4
.L_92:
        /*01ec*/ 	.byte	0x04, 0x12
        /*01ee*/ 	.short	(.L_94 - .L_93)
	.align		4
.L_93:
        /*01f0*/ 	.word	index@(_ZN7cutlass13device_kernelIN5flash19enable_sm80_to_sm89INS1_16FlashAttnFwdSm80INS1_25CollectiveMainloopFwdSm80ILi8ELi1ELb0EN4cute5tupleIJNS5_1CILi128EEENS7_ILi64EEENS7_ILi192EEEEEELi192ENS_6half_tEfNS_4arch4Sm80ELb0ELb1ELb0ELb1ELb1ELb1ELb1ELb0EEENS1_21CollectiveEpilogueFwdINS6_IJS8_SA_S9_EEENS6_IJNS7_ILi1EEESI_SI_EEESC_SE_Li256ELb1ELb1ELb0ELb0EEENS1_19SingleTileSchedulerILb1ELb0ELb1ELi128EEEEEEEEEvNT_6ParamsE)
        /*01f4*/ 	.word	0x00000000


	//----- nvinfo : EIATTR_MIN_STACK_SIZE
	.align		4
.L_94:
        /*01f8*/ 	.byte	0x04, 0x12
        /*01fa*/ 	.short	(.L_96 - .L_95)
	.align		4
.L_95:
        /*01fc*/ 	.word	index@(_ZN7cutlass13device_kernelIN5flash19enable_sm80_to_sm89INS1_16FlashAttnFwdSm80INS1_25CollectiveMainloopFwdSm80ILi8ELi1ELb0EN4cute5tupleIJNS5_1CILi128EEENS7_ILi64EEENS7_ILi192EEEEEELi192ENS_6half_tEfNS_4arch4Sm80ELb1ELb0ELb0ELb0ELb1ELb0ELb1ELb0EEENS1_21CollectiveEpilogueFwdINS6_IJS8_SA_S9_EEENS6_IJNS7_ILi1EEESI_SI_EEESC_SE_Li256ELb0ELb1ELb0ELb0EEENS1_30DynamicPersistentTileSchedulerILi256ELi256ELb0ELb1ELb0EEEEEEEEEvNT_6ParamsE)
        /*0200*/ 	.word	0x00000000


	//----- nvinfo : EIATTR_MIN_STACK_SIZE
	.align		4
.L_96:
        /*0204*/ 	.byte	0x04, 0x12
        /*0206*/ 	.short	(.L_98 - .L_97)
	.align		4
.L_97:
        /*0208*/ 	.word	index@(_ZN7cutlass13device_kernelIN5flash19enable_sm80_to_sm89INS1_16FlashAttnFwdSm80INS1_25CollectiveMainloopFwdSm80ILi8ELi1ELb0EN4cute5tupleIJNS5_1CILi128EEENS7_ILi64EEENS7_ILi192EEEEEELi192ENS_6half_tEfNS_4arch4Sm80ELb1ELb0ELb0ELb1ELb1ELb0ELb1ELb0EEENS1_21CollectiveEpilogueFwdINS6_IJS8_SA_S9_EEENS6_IJNS7_ILi1EEESI_SI_EEESC_SE_Li256ELb1ELb1ELb0ELb0EEENS1_19SingleTileSchedulerILb1ELb0ELb1ELi128EEEEEEEEEvNT_6ParamsE)
        /*020c*/ 	.word	0x00000000


	//----- nvinfo : EIATTR_MIN_STACK_SIZE
	.align		4
.L_98:
        /*0210*/ 	.byte	0x04, 0x12
        /*0212*/ 	.short	(.L_100 - .L_99)
	.align		4
.L_99:
        /*0214*/ 	.word	index@(_ZN7cutlass13device_kernelIN5flash19enable_sm80_to_sm89INS1_16FlashAttnFwdSm80INS1_25CollectiveMainloopFwdSm80ILi8ELi1ELb0EN4cute5tupleIJNS5_1CILi128EEENS7_ILi64EEENS7_ILi192EEEEEELi192ENS_6half_tEfNS_4arch4Sm80ELb1ELb0ELb0ELb1ELb1ELb1ELb1ELb0EEENS1_21CollectiveEpilogueFwdINS6_IJS8_SA_S9_EEENS6_IJNS7_ILi1EEESI_SI_EEESC_SE_Li256ELb1ELb1ELb0ELb0EEENS1_19SingleTileSchedulerILb1ELb0ELb1ELi128EEEEEEEEEvNT_6ParamsE)
        /*0218*/ 	.word	0x00000000


	//----- nvinfo : EIATTR_MIN_STACK_SIZE
	.align		4
.L_100:
        /*021c*/ 	.byte	0x04, 0x12
        /*021e*/ 	.short	(.L_102 - .L_101)
	.align		4
.L_101:
        /*0220*/ 	.word	index@(_ZN7cutlass13device_kernelIN5flash19enable_sm80_to_sm89INS1_16FlashAttnFwdSm80INS1_25CollectiveMainloopFwdSm80ILi8ELi2ELb0EN4cute5tupleIJNS5_1CILi128EEENS7_ILi64EEENS7_ILi192EEEEEELi192ENS_6half_tEfNS_4arch4Sm80ELb0ELb0ELb0ELb0ELb1ELb0ELb1ELb0EEENS1_21CollectiveEpilogueFwdINS6_IJS8_SA_S9_EEENS6_IJNS7_ILi1EEESI_SI_EEESC_SE_Li256ELb0ELb1ELb0ELb0EEENS1_19SingleTileSchedulerILb0ELb0ELb1ELi128EEEEEEEEEvNT_6ParamsE)
        /*0224*/ 	.word	0x00000000


	//----- nvinfo : EIATTR_MIN_STACK_SIZE
	.align		4
.L_102:
        /*0228*/ 	.byte	0x04, 0x12
        /*022a*/ 	.short	(.L_104 - .L_103)
	.align		4
.L_103:
        /*022c*/ 	.word	index@(_ZN7cutlass13device_kernelIN5flash19enable_sm80_to_sm89INS1_16FlashAttnFwdSm80INS1_25CollectiveMainloopFwdSm80ILi8ELi2ELb0EN4cute5tupleIJNS5_1CILi128EEENS7_ILi64EEENS7_ILi192EEEEEELi192ENS_6half_tEfNS_4arch4Sm80ELb0ELb0ELb0ELb1ELb1ELb0ELb1ELb0EEENS1_21CollectiveEpilogueFwdINS6_IJS8_SA_S9_EEENS6_IJNS7_ILi1EEESI_SI_EEESC_SE_Li256ELb1ELb1ELb0ELb0EEENS1_19SingleTileSchedulerILb1ELb0ELb1ELi128EEEEEEEEEvNT_6ParamsE)
        /*0230*/ 	.word	0x00000000


	//----- nvinfo : EIATTR_MIN_STACK_SIZE
	.align		4
.L_104:
        /*0234*/ 	.byte	0x04, 0x12
        /*0236*/ 	.short	(.L_106 - .L_105)
	.align		4
.L_105:
        /*0238*/ 	.word	index@(_ZN7cutlass13device_kernelIN5flash19enable_sm80_to_sm89INS1_16FlashAttnFwdSm80INS1_25CollectiveMainloopFwdSm80ILi8ELi2ELb0EN4cute5tupleIJNS5_1CILi128EEENS7_ILi64EEENS7_ILi192EEEEEELi192ENS_6half_tEfNS_4arch4Sm80ELb0ELb0ELb0ELb1ELb1ELb1ELb1ELb0EEENS1_21CollectiveEpilogueFwdINS6_IJS8_SA_S9_EEENS6_IJNS7_ILi1EEESI_SI_EEESC_SE_Li256ELb1ELb1ELb0ELb0EEENS1_19SingleTileSchedulerILb1ELb0ELb1ELi128EEEEEEEEEvNT_6ParamsE)
        /*023c*/ 	.word	0x00000000


	//----- nvinfo : EIATTR_MIN_STACK_SIZE
	.align		4
.L_106:
        /*0240*/ 	.byte	0x04, 0x12
        /*0242*/ 	.short	(.L_108 - .L_107)
	.align		4
.L_107:
        /*0244*/ 	.word	index@(_ZN7cutlass13device_kernelIN5flash19enable_sm80_to_sm89INS1_16FlashAttnFwdSm80INS1_25CollectiveMainloopFwdSm80ILi8ELi2ELb0EN4cute5tupleIJNS5_1CILi128EEENS7_ILi64EEENS7_ILi192EEEEEELi192ENS_6half_tEfNS_4arch4Sm80ELb0ELb1ELb0ELb0ELb1ELb0ELb1ELb0EEENS1_21CollectiveEpilogueFwdINS6_IJS8_SA_S9_EEENS6_IJNS7_ILi1EEESI_SI_EEESC_SE_Li256ELb0ELb1ELb0ELb0EEENS1_19SingleTileSchedulerILb0ELb0ELb1ELi128EEEEEEEEEvNT_6ParamsE)
        /*0248*/ 	.word	0x00000000


	//----- nvinfo : EIATTR_MIN_STACK_SIZE
	.align		4
.L_108:
        /*024c*/ 	.byte	0x04, 0x12
        /*024e*/ 	.short	(.L_110 - .L_109)
	.align		4
.L_109:
        /*0250*/ 	.word	index@(_ZN7cutlass13device_kernelIN5flash19enable_sm80_to_sm89INS1_16FlashAttnFwdSm80INS1_25CollectiveMainloopFwdSm80ILi8ELi2ELb0EN4cute5tupleIJNS5_1CILi128EEENS7_ILi64EEENS7_ILi192EEEEEELi192ENS_6half_tEfNS_4arch4Sm80ELb0ELb1ELb0ELb1ELb1ELb0ELb1ELb0EEENS1_21CollectiveEpilogueFwdINS6_IJS8_SA_S9_EEENS6_IJNS7_ILi1EEESI_SI_EEESC_SE_Li256ELb1ELb1ELb0ELb0EEENS1_19SingleTileSchedulerILb1ELb0ELb1ELi128EEEEEEEEEvNT_6ParamsE)
        /*0254*/ 	.word	0x00000000


	//----- nvinfo : EIATTR_MIN_STACK_SIZE
	.align		4
.L_110:
        /*0258*/ 	.byte	0x04, 0x12
        /*025a*/ 	.short	(.L_112 - .L_111)
	.align		4
.L_111:
        /*025c*/ 	.word	index@(_ZN7cutlass13device_kernelIN5flash19enable_sm80_to_sm89INS1_16FlashAttnFwdSm80INS1_25CollectiveMainloopFwdSm80ILi8ELi2ELb0EN4cute5tupleIJNS5_1CILi128EEENS7_ILi64EEENS7_ILi192EEEEEELi192ENS_6half_tEfNS_4arch4Sm80ELb0ELb1ELb0ELb1ELb1ELb1ELb1ELb0EEENS1_21CollectiveEpilogueFwdINS6_IJS8_SA_S9_EEENS6_IJNS7_ILi1EEESI_SI_EEESC_SE_Li256ELb1ELb1ELb0ELb0EEENS1_19SingleTileSchedulerILb1ELb0ELb1ELi128EEEEEEEEEvNT_6ParamsE)
        /*0260*/ 	.word	0x00000000


	//----- nvinfo : EIATTR_MIN_STACK_SIZE
	.align		4
.L_112:
        /*0264*/ 	.byte	0x04, 0x12
        /*0266*/ 	.short	(.L_114 - .L_113)
	.align		4
.L_113:
        /*0268*/ 	.word	index@(_ZN7cutlass13device_kernelIN5flash19enable_sm80_to_sm89INS1_16FlashAttnFwdSm80INS1_25CollectiveMainloopFwdSm80ILi8ELi2ELb0EN4cute5tupleIJNS5_1CILi128EEENS7_ILi64EEENS7_ILi192EEEEEELi192ENS_6half_tEfNS_4arch4Sm80ELb1ELb0ELb0ELb0ELb1ELb0ELb1ELb0EEENS1_21CollectiveEpilogueFwdINS6_IJS8_SA_S9_EEENS6_IJNS7_ILi1EEESI_SI_EEESC_SE_Li256ELb0ELb1ELb0ELb0EEENS1_30DynamicPersistentTileSchedulerILi256ELi256ELb0ELb1ELb0EEEEEEEEEvNT_6ParamsE)
        /*026c*/ 	.word	0x00000000


	//----- nvinfo : EIATTR_MIN_STACK_SIZE
	.align		4
.L_114:
        /*0270*/ 	.byte	0x04, 0x12
        /*0272*/ 	.short	(.L_116 - .L_115)
	.align		4
.L_115:
        /*0274*/ 	.word	index@(_ZN7cutlass13device_kernelIN5flash19enable_sm80_to_sm89INS1_16FlashAttnFwdSm80INS1_25CollectiveMainloopFwdSm80ILi8ELi2ELb0EN4cute5tupleIJNS5_1CILi128EEENS7_ILi64EEENS7_ILi192EEEEEELi192ENS_6half_tEfNS_4arch4Sm80ELb1ELb0ELb0ELb1ELb1ELb0ELb1ELb0EEENS1_21CollectiveEpilogueFwdINS6_IJS8_SA_S9_EEENS6_IJNS7_ILi1EEESI_SI_EEESC_SE_Li256ELb1ELb1ELb0ELb0EEENS1_19SingleTileSchedulerILb1ELb0ELb1ELi128EEEEEEEEEvNT_6ParamsE)
        /*0278*/ 	.word	0x00000000


	//----- nvinfo : EIATTR_MIN_STACK_SIZE
	.align		4
.L_116:
        /*027c*/ 	.byte	0x04, 0x12
        /*027e*/ 	.short	(.L_118 - .L_117)
	.align		4
.L_117:
        /*0280*/ 	.word	index@(_ZN7cutlass13device_kernelIN5flash19enable_sm80_to_sm89INS1_16FlashAttnFwdSm80INS1_25CollectiveMainloopFwdSm80ILi8ELi2ELb0EN4cute5tupleIJNS5_1CILi128EEENS7_ILi64EEENS7_ILi192EEEEEELi192ENS_6half_tEfNS_4arch4Sm80ELb1ELb0ELb0ELb1ELb1ELb1ELb1ELb0EEENS1_21CollectiveEpilogueFwdINS6_IJS8_SA_S9_EEENS6_IJNS7_ILi1EEESI_SI_EEESC_SE_Li256ELb1ELb1ELb0ELb0EEENS1_19SingleTileSchedulerILb1ELb0ELb1ELi128EEEEEEEEEvNT_6ParamsE)
        /*0284*/ 	.word	0x00000000
.L_118:


//--------------------- .nv.compat                --------------------------
	.section	.nv.compat,"",@"SHT_CUDA_COMPAT_INFO"
	.align	4
        /*0000*/ 	.byte	0x02, 0x09, 0x01, 0x00, 0x02, 0x02, 0x01, 0x00, 0x02, 0x05, 0x05, 0x00, 0x03, 0x07, 0x01, 0x01
        /*0010*/ 	.byte	0x02, 0x03, 0x00, 0x00, 0x02, 0x06, 0x01, 0x00, 0x04, 0x0b, 0x08, 0x00, 0x00, 0x00, 0x00, 0x00
        /*0020*/ 	.byte	0x00, 0x00, 0x00, 0x00


//--------------------- .nv.info._ZN7cutlass13device_kernelIN5flash19enable_sm80_to_sm89INS1_16FlashAttnFwdSm80INS1_25CollectiveMainloopFwdSm80ILi8ELi1ELb0EN4cute5tupleIJNS5_1CILi128EEENS7_ILi64EEENS7_ILi192EEEEEELi192ENS_6half_tEfNS_4arch4Sm80ELb0ELb0ELb0ELb0ELb1ELb0ELb1ELb0EEENS1_21CollectiveEpilogueFwdINS6_IJS8_SA_S9_EEENS6_IJNS7_ILi1EEESI_SI_EEESC_SE_Li256ELb0ELb1ELb0ELb0EEENS1_19SingleTileSchedulerILb0ELb0ELb1ELi128EEEEEEEEEvNT_6ParamsE --------------------------
	.section	.nv.info._ZN7cutlass13device_kernelIN5flash19enable_sm80_to_sm89INS1_16FlashAttnFwdSm80INS1_25CollectiveMainloopFwdSm80ILi8ELi1ELb0EN4cute5tupleIJNS5_1CILi128EEENS7_ILi64EEENS7_ILi192EEEEEELi192ENS_6half_tEfNS_4arch4Sm80ELb0ELb0ELb0ELb0ELb1ELb0ELb1ELb0EEENS1_21CollectiveEpilogueFwdINS6_IJS8_SA_S9_EEENS6_IJNS7_ILi1EEESI_SI_EEESC_SE_Li256ELb0ELb1ELb0ELb0EEENS1_19SingleTileSchedulerILb0ELb0ELb1ELi128EEEEEEEEEvNT_6ParamsE,"",@"SHT_CUDA_INFO"
	.sectionflags	@""
	.align	4


	//----- nvinfo : EIATTR_CUDA_API_VERSION
	.align		4
        /*0000*/ 	.byte	0x04, 0x37
        /*0002*/ 	.short	(.L_120 - .L_119)
.L_119:
        /*0004*/ 	.word	0x00000082


	//----- nvinfo : EIATTR_KPARAM_INFO
	.align		4
.L_120:
        /*0008*/ 	.byte	0x04, 0x17
        /*000a*/ 	.short	(.L_122 - .L_121)
.L_121:
        /*000c*/ 	.word	0x00000000
        /*0010*/ 	.short	0x0000
        /*0012*/ 	.short	0x0000
        /*0014*/ 	.byte	0x00, 0xf0, 0x61, 0x10


	//----- nvinfo : EIATTR_SPARSE_MMA_MASK
	.align		4
.L_122:
        /*0018*/ 	.byte	0x03, 0x50
        /*001a*/ 	.short	0x0000


	//----- nvinfo : EIATTR_MAXREG_COUNT
	.align		4
        /*001c*/ 	.byte	0x03, 0x1b
        /*001e*/ 	.short	0x00ff


	//----- nvinfo : EIATTR_MERCURY_ISA_VERSION
	.align		4
        /*0020*/ 	.byte	0x03, 0x5f
        /*0022*/ 	.short	0x0101


	//----- nvinfo : EIATTR_EXIT_INSTR_OFFSETS
	.align		4
        /*0024*/ 	.byte	0x04, 0x1c
        /*0026*/ 	.short	(.L_124 - .L_123)


	//   ....[0]....
.L_123:
        /*0028*/ 	.word	0x00000010


	//----- nvinfo : EIATTR_MAX_THREADS
	.align		4
.L_124:
        /*002c*/ 	.byte	0x04, 0x05
        /*002e*/ 	.short	(.L_126 - .L_125)
.L_125:
        /*0030*/ 	.word	0x00000100
        /*0034*/ 	.word	0x00000001
        /*0038*/ 	.word	0x00000001


	//----- nvinfo : EIATTR_CBANK_PARAM_SIZE
	.align		4
.L_126:
        /*003c*/ 	.byte	0x03, 0x19
        /*003e*/ 	.short	0x0418


	//----- nvinfo : EIATTR_PARAM_CBANK
	.align		4
        /*0040*/ 	.byte	0x04, 0x0a
        /*0042*/ 	.short	(.L_128 - .L_127)
	.align		4
.L_127:
        /*0044*/ 	.word	index@(.nv.constant0._ZN7cutlass13device_kernelIN5flash19enable_sm80_to_sm89INS1_16FlashAttnFwdSm80INS1_25CollectiveMainloopFwdSm80ILi8ELi1ELb0EN4cute5tupleIJNS5_1CILi128EEENS7_ILi64EEENS7_ILi192EEEEEELi192ENS_6half_tEfNS_4arch4Sm80ELb0ELb0ELb0ELb0ELb1ELb0ELb1ELb0EEENS1_21CollectiveEpilogueFwdINS6_IJS8_SA_S9_EEENS6_IJNS7_ILi1EEESI_SI_EEESC_SE_Li256ELb0ELb1ELb0ELb0EEENS1_19SingleTileSchedulerILb0ELb0ELb1ELi128EEEEEEEEEvNT_6ParamsE)
        /*0048*/ 	.short	0x0210
        /*004a*/ 	.short	0x0418


	//----- nvinfo : EIATTR_SW_WAR
	.align		4
.L_128:
        /*004c*/ 	.byte	0x04, 0x36
        /*004e*/ 	.short	(.L_130 - .L_129)
.L_129:
        /*0050*/ 	.word	0x00000008
.L_130:


//--------------------- .nv.info._ZN7cutlass13device_kernelIN5flash19enable_sm80_to_sm89INS1_16FlashAttnFwdSm80INS1_25CollectiveMainloopFwdSm80ILi8ELi1ELb0EN4cute5tupleIJNS5_1CILi128EEENS7_ILi64EEENS7_ILi192EEEEEELi192ENS_6half_tEfNS_4arch4Sm80ELb0ELb0ELb0ELb1ELb1ELb0ELb1ELb0EEENS1_21CollectiveEpilogueFwdINS6_IJS8_SA_S9_EEENS6_IJNS7_ILi1EEESI_SI_EEESC_SE_Li256ELb1ELb1ELb0ELb0EEENS1_19SingleTileSchedulerILb1ELb0ELb1ELi128EEEEEEEEEvNT_6ParamsE --------------------------
	.section	.nv.info._ZN7cutlass13device_kernelIN5flash19enable_sm80_to_sm89INS1_16FlashAttnFwdSm80INS1_25CollectiveMainloopFwdSm80ILi8ELi1ELb0EN4cute5tupleIJNS5_1CILi128EEENS7_ILi64EEENS7_ILi192EEEEEELi192ENS_6half_tEfNS_4arch4Sm80ELb0ELb0ELb0ELb1ELb1ELb0ELb1ELb0EEENS1_21CollectiveEpilogueFwdINS6_IJS8_SA_S9_EEENS6_IJNS7_ILi1EEESI_SI_EEESC_SE_Li256ELb1ELb1ELb0ELb0EEENS1_19SingleTileSchedulerILb1ELb0ELb1ELi128EEEEEEEEEvNT_6ParamsE,"",@"SHT_CUDA_INFO"
	.sectionflags	@""
	.align	4


	//----- nvinfo : EIATTR_CUDA_API_VERSION
	.align		4
        /*0000*/ 	.byte	0x04, 0x37
        /*0002*/ 	.short	(.L_132 - .L_131)
.L_131:
        /*0004*/ 	.word	0x00000082


	//----- nvinfo : EIATTR_KPARAM_INFO
	.align		4
.L_132:
        /*0008*/ 	.byte	0x04, 0x17
        /*000a*/ 	.short	(.L_134 - .L_133)
.L_133:
        /*000c*/ 	.word	0x00000000
        /*0010*/ 	.short	0x0000
        /*0012*/ 	.short	0x0000
        /*0014*/ 	.byte	0x00, 0xf0, 0x61, 0x10


	//----- nvinfo : EIATTR_SPARSE_MMA_MASK
	.align		4
.L_134:
        /*0018*/ 	.byte	0x03, 0x50
        /*001a*/ 	.short	0x0000


	//----- nvinfo : EIATTR_MAXREG_COUNT
	.align		4
        /*001c*/ 	.byte	0x03, 0x1b
        /*001e*/ 	.short	0x00ff


	//----- nvinfo : EIATTR_MERCURY_ISA_VERSION
	.align		4
        /*0020*/ 	.byte	0x03, 0x5f
        /*0022*/ 	.short	0x0101


	//----- nvinfo : EIATTR_EXIT_INSTR_OFFSETS
	.align		4
        /*0024*/ 	.byte	0x04, 0x1c
        /*0026*/ 	.short	(.L_136 - .L_135)


	//   ....[0]....
.L_135:
        /*0028*/ 	.word	0x00000010


	//----- nvinfo : EIATTR_MAX_THREADS
	.align		4
.L_136:
        /*002c*/ 	.byte	0x04, 0x05
        /*002e*/ 	.short	(.L_138 - .L_137)
.L_137:
        /*0030*/ 	.word	0x00000100
        /*0034*/ 	.word	0x00000001
        /*0038*/ 	.word	0x00000001


	//----- nvinfo : EIATTR_CBANK_PARAM_SIZE
	.align		4
.L_138:
        /*003c*/ 	.byte	0x03, 0x19
        /*003e*/ 	.short	0x0418


	//----- nvinfo : EIATTR_PARAM_CBANK
	.align		4
        /*0040*/ 	.byte	0x04, 0x0a
        /*0042*/ 	.short	(.L_140 - .L_139)
	.align		4
.L_139:
        /*0044*/ 	.word	index@(.nv.constant0._ZN7cutlass13device_kernelIN5flash19enable_sm80_to_sm89INS1_16FlashAttnFwdSm80INS1_25CollectiveMainloopFwdSm80ILi8ELi1ELb0EN4cute5tupleIJNS5_1CILi128EEENS7_ILi64EEENS7_ILi192EEEEEELi192ENS_6half_tEfNS_4arch4Sm80ELb0ELb0ELb0ELb1ELb1ELb0ELb1ELb0EEENS1_21CollectiveEpilogueFwdINS6_IJS8_SA_S9_EEENS6_IJNS7_ILi1EEESI_SI_EEESC_SE_Li256ELb1ELb1ELb0ELb0EEENS1_19SingleTileSchedulerILb1ELb0ELb1ELi128EEEEEEEEEvNT_6ParamsE)
        /*0048*/ 	.short	0x0210
        /*004a*/ 	.short	0x0418


	//----- nvinfo : EIATTR_SW_WAR
	.align		4
.L_140:
        /*004c*/ 	.byte	0x04, 0x36
        /*004e*/ 	.short	(.L_142 - .L_141)
.L_141:
        /*0050*/ 	.word	0x00000008
.L_142:


//--------------------- .nv.info._ZN7cutlass13device_kernelIN5flash19enable_sm80_to_sm89INS1_16FlashAttnFwdSm80INS1_25CollectiveMainloopFwdSm80ILi8ELi1ELb0EN4cute5tupleIJNS5_1CILi128EEENS7_ILi64EEENS7_ILi192EEEEEELi192ENS_6half_tEfNS_4arch4Sm80ELb0ELb0ELb0ELb1ELb1ELb1ELb1ELb0EEENS1_21CollectiveEpilogueFwdINS6_IJS8_SA_S9_EEENS6_IJNS7_ILi1EEESI_SI_EEESC_SE_Li256ELb1ELb1ELb0ELb0EEENS1_19SingleTileSchedulerILb1ELb0ELb1ELi128EEEEEEEEEvNT_6ParamsE --------------------------
	.section	.nv.info._ZN7cutlass13device_kernelIN5flash19enable_sm80_to_sm89INS1_16FlashAttnFwdSm80INS1_25CollectiveMainloopFwdSm80ILi8ELi1ELb0EN4cute5tupleIJNS5_1CILi128EEENS7_ILi64EEENS7_ILi192EEEEEELi192ENS_6half_tEfNS_4arch4Sm80ELb0ELb0ELb0ELb1ELb1ELb1ELb1ELb0EEENS1_21CollectiveEpilogueFwdINS6_IJS8_SA_S9_EEENS6_IJNS7_ILi1EEESI_SI_EEESC_SE_Li256ELb1ELb1ELb0ELb0EEENS1_19SingleTileSchedulerILb1ELb0ELb1ELi128EEEEEEEEEvNT_6ParamsE,"",@"SHT_CUDA_INFO"
	.sectionflags	@""
	.align	4


	//----- nvinfo : EIATTR_CUDA_API_VERSION
	.align		4
        /*0000*/ 	.byte	0x04, 0x37
        /*0002*/ 	.short	(.L_144 - .L_143)
.L_143:
        /*0004*/ 	.word	0x00000082


	//----- nvinfo : EIATTR_KPARAM_INFO
	.align		4
.L_144:
        /*0008*/ 	.byte	0x04, 0x17
        /*000a*/ 	.short	(.L_146 - .L_145)
.L_145:
        /*000c*/ 	.word	0x00000000
        /*0010*/ 	.short	0x0000
        /*0012*/ 	.short	0x0000
        /*0014*/ 	.byte	0x00, 0xf0, 0x61, 0x10


	//----- nvinfo : EIATTR_SPARSE_MMA_MASK
	.align		4
.L_146:
        /*0018*/ 	.byte	0x03, 0x50
        /*001a*/ 	.short	0x0000


	//----- nvinfo : EIATTR_MAXREG_COUNT
	.align		4
        /*001c*/ 	.byte	0x03, 0x1b
        /*001e*/ 	.short	0x00ff


	//----- nvinfo : EIATTR_MERCURY_ISA_VERSION
	.align		4
        /*0020*/ 	.byte	0x03, 0x5f
        /*0022*/ 	.short	0x0101


	//----- nvinfo : EIATTR_EXIT_INSTR_OFFSETS
	.align		4
        /*0024*/ 	.byte	0x04, 0x1c
        /*0026*/ 	.short	(.L_148 - .L_147)


	//   ....[0]....
.L_147:
        /*0028*/ 	.word	0x00000010


	//----- nvinfo : EIATTR_MAX_THREADS
	.align		4
.L_148:
        /*002c*/ 	.byte	0x04, 0x05
        /*002e*/ 	.short	(.L_150 - .L_149)
.L_149:
        /*0030*/ 	.word	0x00000100
        /*0034*/ 	.word	0x00000001
        /*0038*/ 	.word	0x00000001


	//----- nvinfo : EIATTR_CBANK_PARAM_SIZE
	.align		4
.L_150:
        /*003c*/ 	.byte	0x03, 0x19
        /*003e*/ 	.short	0x0418


	//----- nvinfo : EIATTR_PARAM_CBANK
	.align		4
        /*0040*/ 	.byte	0x04, 0x0a
        /*0042*/ 	.short	(.L_152 - .L_151)
	.align		4
.L_151:
        /*0044*/ 	.word	index@(.nv.constant0._ZN7cutlass13device_kernelIN5flash19enable_sm80_to_sm89INS1_16FlashAttnFwdSm80INS1_25CollectiveMainloopFwdSm80ILi8ELi1ELb0EN4cute5tupleIJNS5_1CILi128EEENS7_ILi64EEENS7_ILi192EEEEEELi192ENS_6half_tEfNS_4arch4Sm80ELb0ELb0ELb0ELb1ELb1ELb1ELb1ELb0EEENS1_21CollectiveEpilogueFwdINS6_IJS8_SA_S9_EEENS6_IJNS7_ILi1EEESI_SI_EEESC_SE_Li256ELb1ELb1ELb0ELb0EEENS1_19SingleTileSchedulerILb1ELb0ELb1ELi128EEEEEEEEEvNT_6ParamsE)
        /*0048*/ 	.short	0x0210
        /*004a*/ 	.short	0x0418


	//----- nvinfo : EIATTR_SW_WAR
	.align		4
.L_152:
        /*004c*/ 	.byte	0x04, 0x36
        /*004e*/ 	.short	(.L_154 - .L_153)
.L_153:
        /*0050*/ 	.word	0x00000008
.L_154:


//--------------------- .nv.info._ZN7cutlass13device_kernelIN5flash19enable_sm80_to_sm89INS1_16FlashAttnFwdSm80INS1_25CollectiveMainloopFwdSm80ILi8ELi1ELb0EN4cute5tupleIJNS5_1CILi128EEENS7_ILi64EEENS7_ILi192EEEEEELi192ENS_6half_tEfNS_4arch4Sm80ELb0ELb1ELb0ELb0ELb1ELb0ELb1ELb0EEENS1_21CollectiveEpilogueFwdINS6_IJS8_SA_S9_EEENS6_IJNS7_ILi1EEESI_SI_EEESC_SE_Li256ELb0ELb1ELb0ELb0EEENS1_19SingleTileSchedulerILb0ELb0ELb1ELi128EEEEEEEEEvNT_6ParamsE --------------------------
	.section	.nv.info._ZN7cutlass13device_kernelIN5flash19enable_sm80_to_sm89INS1_16FlashAttnFwdSm80INS1_25CollectiveMainloopFwdSm80ILi8ELi1ELb0EN4cute5tupleIJNS5_1CILi128EEENS7_ILi64EEENS7_ILi192EEEEEELi192ENS_6half_tEfNS_4arch4Sm80ELb0ELb1ELb0ELb0ELb1ELb0ELb1ELb0EEENS1_21CollectiveEpilogueFwdINS6_IJS8_SA_S9_EEENS6_IJNS7_ILi1EEESI_SI_EEESC_SE_Li256ELb0ELb1ELb0ELb0EEENS1_19SingleTileSchedulerILb0ELb0ELb1ELi128EEEEEEEEEvNT_6ParamsE,"",@"SHT_CUDA_INFO"
	.sectionflags	@""
	.align	4


	//----- nvinfo : EIATTR_CUDA_API_VERSION
	.align		4
        /*0000*/ 	.byte	0x04, 0x37
        /*0002*/ 	.short	(.L_156 - .L_155)
.L_155:
        /*0004*/ 	.word	0x00000082


	//----- nvinfo : EIATTR_KPARAM_INFO
	.align		4
.L_156:
        /*0008*/ 	.byte	0x04, 0x17
        /*000a*/ 	.short	(.L_158 - .L_157)
.L_157:
        /*000c*/ 	.word	0x00000000
        /*0010*/ 	.short	0x0000
        /*0012*/ 	.short	0x0000
        /*0014*/ 	.byte	0x00, 0xf0, 0x61, 0x10


	//----- nvinfo : EIATTR_SPARSE_MMA_MASK
	.align		4
.L_158:
        /*0018*/ 	.byte	0x03, 0x50
        /*001a*/ 	.short	0x0000


	//----- nvinfo : EIATTR_MAXREG_COUNT
	.align		4
        /*001c*/ 	.byte	0x03, 0x1b
        /*001e*/ 	.short	0x00ff


	//----- nvinfo : EIATTR_MERCURY_ISA_VERSION
	.align		4
        /*0020*/ 	.byte	0x03, 0x5f
        /*0022*/ 	.short	0x0101


	//----- nvinfo : EIATTR_EXIT_INSTR_OFFSETS
	.align		4
        /*0024*/ 	.byte	0x04, 0x1c
        /*0026*/ 	.short	(.L_160 - .L_159)


	//   ....[0]....
.L_159:
        /*0028*/ 	.word	0x00000010


	//----- nvinfo : EIATTR_MAX_THREADS
	.align		4
.L_160:
        /*002c*/ 	.byte	0x04, 0x05
        /*002e*/ 	.short	(.L_162 - .L_161)
.L_161:
        /*0030*/ 	.word	0x00000100
        /*0034*/ 	.word	0x00000001
        /*0038*/ 	.word	0x00000001


	//----- nvinfo : EIATTR_CBANK_PARAM_SIZE
	.align		4
.L_162:
        /*003c*/ 	.byte	0x03, 0x19
        /*003e*/ 	.short	0x0418


	//----- nvinfo : EIATTR_PARAM_CBANK
	.align		4
        /*0040*/ 	.byte	0x04, 0x0a
        /*0042*/ 	.short	(.L_164 - .L_163)
	.align		4
.L_163:
        /*0044*/ 	.word	index@(.nv.constant0._ZN7cutlass13device_kernelIN5flash19enable_sm80_to_sm89INS1_16FlashAttnFwdSm80INS1_25CollectiveMainloopFwdSm80ILi8ELi1ELb0EN4cute5tupleIJNS5_1CILi128EEENS7_ILi64EEENS7_ILi192EEEEEELi192ENS_6half_tEfNS_4arch4Sm80ELb0ELb1ELb0ELb0ELb1ELb0ELb1ELb0EEENS1_21CollectiveEpilogueFwdINS6_IJS8_SA_S9_EEENS6_IJNS7_ILi1EEESI_SI_EEESC_SE_Li256ELb0ELb1ELb0ELb0EEENS1_19SingleTileSchedulerILb0ELb0ELb1ELi128EEEEEEEEEvNT_6ParamsE)
        /*0048*/ 	.short	0x0210
        /*004a*/ 	.short	0x0418


	//----- nvinfo : EIATTR_SW_WAR
	.align		4
.L_164:
        /*004c*/ 	.byte	0x04, 0x36
        /*004e*/ 	.short	(.L_166 - .L_165)
.L_165:
        /*0050*/ 	.word	0x00000008
.L_166:


//--------------------- .nv.info._ZN7cutlass13device_kernelIN5flash19enable_sm80_to_sm89INS1_16FlashAttnFwdSm80INS1_25CollectiveMainloopFwdSm80ILi8ELi1ELb0EN4cute5tupleIJNS5_1CILi128EEENS7_ILi64EEENS7_ILi192EEEEEELi192ENS_6half_tEfNS_4arch4Sm80ELb0ELb1ELb0ELb1ELb1ELb0ELb1ELb0EEENS1_21CollectiveEpilogueFwdINS6_IJS8_SA_S9_EEENS6_IJNS7_ILi1EEESI_SI_EEESC_SE_Li256ELb1ELb1ELb0ELb0EEENS1_19SingleTileSchedulerILb1ELb0ELb1ELi128EEEEEEEEEvNT_6ParamsE --------------------------
	.section	.nv.info._ZN7cutlass13device_kernelIN5flash19enable_sm80_to_sm89INS1_16FlashAttnFwdSm80INS1_25CollectiveMainloopFwdSm80ILi8ELi1ELb0EN4cute5tupleIJNS5_1CILi128EEENS7_ILi64EEENS7_ILi192EEEEEELi192ENS_6half_tEfNS_4arch4Sm80ELb0ELb1ELb0ELb1ELb1ELb0ELb1ELb0EEENS1_21CollectiveEpilogueFwdINS6_IJS8_SA_S9_EEENS6_IJNS7_ILi1EEESI_SI_EEESC_SE_Li256ELb1ELb1ELb0ELb0EEENS1_19SingleTileSchedulerILb1ELb0ELb1ELi128EEEEEEEEEvNT_6ParamsE,"",@"SHT_CUDA_INFO"
	.sectionflags	@""
	.align	4


	//----- nvinfo : EIATTR_CUDA_API_VERSION
	.align		4
        /*0000*/ 	.byte	0x04, 0x37
        /*0002*/ 	.short	(.L_168 - .L_167)
.L_167:
        /*0004*/ 	.word	0x00000082


	//----- nvinfo : EIATTR_KPARAM_INFO
	.align		4
.L_168:
        /*0008*/ 	.byte	0x04, 0x17
        /*000a*/ 	.short	(.L_170 - .L_169)
.L_169:
        /*000c*/ 	.word	0x00000000
        /*0010*/ 	.short	0x0000
        /*0012*/ 	.short	0x0000
        /*0014*/ 	.byte	0x00, 0xf0, 0x61, 0x10


	//----- nvinfo : EIATTR_SPARSE_MMA_MASK
	.align		4
.L_170:
        /*0018*/ 	.byte	0x03, 0x50
        /*001a*/ 	.short	0x0000


	//----- nvinfo : EIATTR_MAXREG_COUNT
	.align		4
        /*001c*/ 	.byte	0x03, 0x1b
        /*001e*/ 	.short	0x00ff


	//----- nvinfo : EIATTR_MERCURY_ISA_VERSION
	.align		4
        /*0020*/ 	.byte	0x03, 0x5f
        /*0022*/ 	.short	0x0101


	//----- nvinfo : EIATTR_EXIT_INSTR_OFFSETS
	.align		4
        /*0024*/ 	.byte	0x04, 0x1c
        /*0026*/ 	.short	(.L_172 - .L_171)


	//   ....[0]....
.L_171:
        /*0028*/ 	.word	0x00000010


	//----- nvinfo : EIATTR_MAX_THREADS
	.align		4
.L_172:
        /*002c*/ 	.byte	0x04, 0x05
        /*002e*/ 	.short	(.L_174 - .L_173)
.L_173:
        /*0030*/ 	.word	0x00000100
        /*0034*/ 	.word	0x00000001
        /*0038*/ 	.word	0x00000001


	//----- nvinfo : EIATTR_CBANK_PARAM_SIZE
	.align		4
.L_174:
        /*003c*/ 	.byte	0x03, 0x19
        /*003e*/ 	.short	0x0418


	//----- nvinfo : EIATTR_PARAM_CBANK
	.align		4
        /*0040*/ 	.byte	0x04, 0x0a
        /*0042*/ 	.short	(.L_176 - .L_175)
	.align		4
.L_175:
        /*0044*/ 	.word	index@(.nv.constant0._ZN7cutlass13device_kernelIN5flash19enable_sm80_to_sm89INS1_16FlashAttnFwdSm80INS1_25CollectiveMainloopFwdSm80ILi8ELi1ELb0EN4cute5tupleIJNS5_1CILi128EEENS7_ILi64EEENS7_ILi192EEEEEELi192ENS_6half_tEfNS_4arch4Sm80ELb0ELb1ELb0ELb1ELb1ELb0ELb1ELb0EEENS1_21CollectiveEpilogueFwdINS6_IJS8_SA_S9_EEENS6_IJNS7_ILi1EEESI_SI_EEESC_SE_Li256ELb1ELb1ELb0ELb0EEENS1_19SingleTileSchedulerILb1ELb0ELb1ELi128EEEEEEEEEvNT_6ParamsE)
        /*0048*/ 	.short	0x0210
        /*004a*/ 	.short	0x0418


	//----- nvinfo : EIATTR_SW_WAR
	.align		4
.L_176:
        /*004c*/ 	.byte	0x04, 0x36
        /*004e*/ 	.short	(.L_178 - .L_177)
.L_177:
        /*0050*/ 	.word	0x00000008
.L_178:


//--------------------- .nv.info._ZN7cutlass13device_kernelIN5flash19enable_sm80_to_sm89INS1_16FlashAttnFwdSm80INS1_25CollectiveMainloopFwdSm80ILi8ELi1ELb0EN4cute5tupleIJNS5_1CILi128EEENS7_ILi64EEENS7_ILi192EEEEEELi192ENS_6half_tEfNS_4arch4Sm80ELb0ELb1ELb0ELb1ELb1ELb1ELb1ELb0EEENS1_21CollectiveEpilogueFwdINS6_IJS8_SA_S9_EEENS6_IJNS7_ILi1EEESI_SI_EEESC_SE_Li256ELb1ELb1ELb0ELb0EEENS1_19SingleTileSchedulerILb1ELb0ELb1ELi128EEEEEEEEEvNT_6ParamsE --------------------------
	.section	.nv.info._ZN7cutlass13device_kernelIN5flash19enable_sm80_to_sm89INS1_16FlashAttnFwdSm80INS1_25CollectiveMainloopFwdSm80ILi8ELi1ELb0EN4cute5tupleIJNS5_1CILi128EEENS7_ILi64EEENS7_ILi192EEEEEELi192ENS_6half_tEfNS_4arch4Sm80ELb0ELb1ELb0ELb1ELb1ELb1ELb1ELb0EEENS1_21CollectiveEpilogueFwdINS6_IJS8_SA_S9_EEENS6_IJNS7_ILi1EEESI_SI_EEESC_SE_Li256ELb1ELb1ELb0ELb0EEENS1_19SingleTileSchedulerILb1ELb0ELb1ELi128EEEEEEEEEvNT_6ParamsE,"",@"SHT_CUDA_INFO"
	.sectionflags	@""
	.align	4


	//----- nvinfo : EIATTR_CUDA_API_VERSION
	.align		4
        /*0000*/ 	.byte	0x04, 0x37
        /*0002*/ 	.short	(.L_180 - .L_179)
.L_179:
        /*0004*/ 	.word	0x00000082


	//----- nvinfo : EIATTR_KPARAM_INFO
	.align		4
.L_180:
        /*0008*/ 	.byte	0x04, 0x17
        /*000a*/ 	.short	(.L_182 - .L_181)
.L_181:
        /*000c*/ 	.word	0x00000000
        /*0010*/ 	.short	0x0000
        /*0012*/ 	.short	0x0000
        /*0014*/ 	.byte	0x00, 0xf0, 0x61, 0x10


	//----- nvinfo : EIATTR_SPARSE_MMA_MASK
	.align		4
.L_182:
        /*0018*/ 	.byte	0x03, 0x50
        /*001a*/ 	.short	0x0000


	//----- nvinfo : EIATTR_MAXREG_COUNT
	.align		4
        /*001c*/ 	.byte	0x03, 0x1b
        /*001e*/ 	.short	0x00ff


	//----- nvinfo : EIATTR_MERCURY_ISA_VERSION
	.align		4
        /*0020*/ 	.byte	0x03, 0x5f
        /*0022*/ 	.short	0x0101


	//----- nvinfo : EIATTR_EXIT_INSTR_OFFSETS
	.align		4
        /*0024*/ 	.byte	0x04, 0x1c
        /*0026*/ 	.short	(.L_184 - .L_183)


	//   ....[0]....
.L_183:
        /*0028*/ 	.word	0x00000010


	//----- nvinfo : EIATTR_MAX_THREADS
	.align		4
.L_184:
        /*002c*/ 	.byte	0x04, 0x05
        /*002e*/ 	.short	(.L_186 - .L_185)
.L_185:
        /*0030*/ 	.word	0x00000100
        /*0034*/ 	.word	0x00000001
        /*0038*/ 	.word	0x00000001


	//----- nvinfo : EIATTR_CBANK_PARAM_SIZE
	.align		4
.L_186:
        /*003c*/ 	.byte	0x03, 0x19
        /*003e*/ 	.short	0x0418


	//----- nvinfo : EIATTR_PARAM_CBANK
	.align		4
        /*0040*/ 	.byte	0x04, 0x0a
        /*0042*/ 	.short	(.L_188 - .L_187)
	.align		4
.L_187:
        /*0044*/ 	.word	index@(.nv.constant0._ZN7cutlass13device_kernelIN5flash19enable_sm80_to_sm89INS1_16FlashAttnFwdSm80INS1_25CollectiveMainloopFwdSm80ILi8ELi1ELb0EN4cute5tupleIJNS5_1CILi128EEENS7_ILi64EEENS7_ILi192EEEEEELi192ENS_6half_tEfNS_4arch4Sm80ELb0ELb1ELb0ELb1ELb1ELb1ELb1ELb0EEENS1_21CollectiveEpilogueFwdINS6_IJS8_SA_S9_EEENS6_IJNS7_ILi1EEESI_SI_EEESC_SE_Li256ELb1ELb1ELb0ELb0EEENS1_19SingleTileSchedulerILb1ELb0ELb1ELi128EEEEEEEEEvNT_6ParamsE)
        /*0048*/ 	.short	0x0210
        /*004a*/ 	.short	0x0418


	//----- nvinfo : EIATTR_SW_WAR
	.align		4
.L_188:
        /*004c*/ 	.byte	0x04, 0x36
        /*004e*/ 	.short	(.L_190 - .L_189)
.L_189:
        /*0050*/ 	.word	0x00000008
.L_190:


//--------------------- .nv.info._ZN7cutlass13device_kernelIN5flash19enable_sm80_to_sm89INS1_16FlashAttnFwdSm80INS1_25CollectiveMainloopFwdSm80ILi8ELi1ELb0EN4cute5tupleIJNS5_1CILi128EEENS7_ILi64EEENS7_ILi192EEEEEELi192ENS_6half_tEfNS_4arch4Sm80ELb1ELb0ELb0ELb0ELb1ELb0ELb1ELb0EEENS1_21CollectiveEpilogueFwdINS6_IJS8_SA_S9_EEENS6_IJNS7_ILi1EEESI_SI_EEESC_SE_Li256ELb0ELb1ELb0ELb0EEENS1_30DynamicPersistentTileSchedulerILi256ELi256ELb0ELb1ELb0EEEEEEEEEvNT_6ParamsE --------------------------
	.section	.nv.info._ZN7cutlass13device_kernelIN5flash19enable_sm80_to_sm89INS1_16FlashAttnFwdSm80INS1_25CollectiveMainloopFwdSm80ILi8ELi1ELb0EN4cute5tupleIJNS5_1CILi128EEENS7_ILi64EEENS7_ILi192EEEEEELi192ENS_6half_tEfNS_4arch4Sm80ELb1ELb0ELb0ELb0ELb1ELb0ELb1ELb0EEENS1_21CollectiveEpilogueFwdINS6_IJS8_SA_S9_EEENS6_IJNS7_ILi1EEESI_SI_EEESC_SE_Li256ELb0ELb1ELb0ELb0EEENS1_30DynamicPersistentTileSchedulerILi256ELi256ELb0ELb1ELb0EEEEEEEEEvNT_6ParamsE,"",@"SHT_CUDA_INFO"
	.sectionflags	@""
	.align	4


	//----- nvinfo : EIATTR_CUDA_API_VERSION
	.align		4
        /*0000*/ 	.byte	0x04, 0x37
        /*0002*/ 	.short	(.L_192 - .L_191)
.L_191:
        /*0004*/ 	.word	0x00000082


	//----- nvinfo : EIATTR_KPARAM_INFO
	.align		4
.L_192:
        /*0008*/ 	.byte	0x04, 0x17
        /*000a*/ 	.short	(.L_194 - .L_193)
.L_193:
        /*000c*/ 	.word	0x00000000
        /*0010*/ 	.short	0x0000
        /*0012*/ 	.short	0x0000
        /*0014*/ 	.byte	0x00, 0xf0, 0xa1, 0x10


	//----- nvinfo : EIATTR_SPARSE_MMA_MASK
	.align		4
.L_194:
        /*0018*/ 	.byte	0x03, 0x50
        /*001a*/ 	.short	0x0000


	//----- nvinfo : EIATTR_MAXREG_COUNT
	.align		4
        /*001c*/ 	.byte	0x03, 0x1b
        /*001e*/ 	.short	0x00ff


	//----- nvinfo : EIATTR_MERCURY_ISA_VERSION
	.align		4
        /*0020*/ 	.byte	0x03, 0x5f
        /*0022*/ 	.short	0x0101


	//----- nvinfo : EIATTR_EXIT_INSTR_OFFSETS
	.align		4
        /*0024*/ 	.byte	0x04, 0x1c
        /*0026*/ 	.short	(.L_196 - .L_195)


	//   ....[0]....
.L_195:
        /*0028*/ 	.word	0x00000010


	//----- nvinfo : EIATTR_MAX_THREADS
	.align		4
.L_196:
        /*002c*/ 	.byte	0x04, 0x05
        /*002e*/ 	.short	(.L_198 - .L_197)
.L_197:
        /*0030*/ 	.word	0x00000100
        /*0034*/ 	.word	0x00000001
        /*0038*/ 	.word	0x00000001


	//----- nvinfo : EIATTR_CBANK_PARAM_SIZE
	.align		4
.L_198:
        /*003c*/ 	.byte	0x03, 0x19
        /*003e*/ 	.short	0x0428


	//----- nvinfo : EIATTR_PARAM_CBANK
	.align		4
        /*0040*/ 	.byte	0x04, 0x0a
        /*0042*/ 	.short	(.L_200 - .L_199)
	.align		4
.L_199:
        /*0044*/ 	.word	index@(.nv.constant0._ZN7cutlass13device_kernelIN5flash19enable_sm80_to_sm89INS1_16FlashAttnFwdSm80INS1_25CollectiveMainloopFwdSm80ILi8ELi1ELb0EN4cute5tupleIJNS5_1CILi128EEENS7_ILi64EEENS7_ILi192EEEEEELi192ENS_6half_tEfNS_4arch4Sm80ELb1ELb0ELb0ELb0ELb1ELb0ELb1ELb0EEENS1_21CollectiveEpilogueFwdINS6_IJS8_SA_S9_EEENS6_IJNS7_ILi1EEESI_SI_EEESC_SE_Li256ELb0ELb1ELb0ELb0EEENS1_30DynamicPersistentTileSchedulerILi256ELi256ELb0ELb1ELb0EEEEEEEEEvNT_6ParamsE)
        /*0048*/ 	.short	0x0210
        /*004a*/ 	.short	0x0428


	//----- nvinfo : EIATTR_SW_WAR
	.align		4
.L_200:
        /*004c*/ 	.byte	0x04, 0x36
        /*004e*/ 	.short	(.L_202 - .L_201)
.L_201:
        /*0050*/ 	.word	0x00000008
.L_202:


//--------------------- .nv.info._ZN7cutlass13device_kernelIN5flash19enable_sm80_to_sm89INS1_16FlashAttnFwdSm80INS1_25CollectiveMainloopFwdSm80ILi8ELi1ELb0EN4cute5tupleIJNS5_1CILi128EEENS7_ILi64EEENS7_ILi192EEEEEELi192ENS_6half_tEfNS_4arch4Sm80ELb1ELb0ELb0ELb1ELb1ELb0ELb1ELb0EEENS1_21CollectiveEpilogueFwdINS6_IJS8_SA_S9_EEENS6_IJNS7_ILi1EEESI_SI_EEESC_SE_Li256ELb1ELb1ELb0ELb0EEENS1_19SingleTileSchedulerILb1ELb0ELb1ELi128EEEEEEEEEvNT_6ParamsE --------------------------
	.section	.nv.info._ZN7cutlass13device_kernelIN5flash19enable_sm80_to_sm89INS1_16FlashAttnFwdSm80INS1_25CollectiveMainloopFwdSm80ILi8ELi1ELb0EN4cute5tupleIJNS5_1CILi128EEENS7_ILi64EEENS7_ILi192EEEEEELi192ENS_6half_tEfNS_4arch4Sm80ELb1ELb0ELb0ELb1ELb1ELb0ELb1ELb0EEENS1_21CollectiveEpilogueFwdINS6_IJS8_SA_S9_EEENS6_IJNS7_ILi1EEESI_SI_EEESC_SE_Li256ELb1ELb1ELb0ELb0EEENS1_19SingleTileSchedulerILb1ELb0ELb1ELi128EEEEEEEEEvNT_6ParamsE,"",@"SHT_CUDA_INFO"
	.sectionflags	@""
	.align	4


	//----- nvinfo : EIATTR_CUDA_API_VERSION
	.align		4
        /*0000*/ 	.byte	0x04, 0x37
        /*0002*/ 	.short	(.L_204 - .L_203)
.L_203:
        /*0004*/ 	.word	0x00000082


	//----- nvinfo : EIATTR_KPARAM_INFO
	.align		4
.L_204:
        /*0008*/ 	.byte	0x04, 0x17
        /*000a*/ 	.short	(.L_206 - .L_205)
.L_205:
        /*000c*/ 	.word	0x00000000
        /*0010*/ 	.short	0x0000
        /*0012*/ 	.short	0x0000
        /*0014*/ 	.byte	0x00, 0xf0, 0x61, 0x10


	//----- nvinfo : EIATTR_SPARSE_MMA_MASK
	.align		4
.L_206:
        /*0018*/ 	.byte	0x03, 0x50
        /*001a*/ 	.short	0x0000


	//----- nvinfo : EIATTR_MAXREG_COUNT
	.align		4
        /*001c*/ 	.byte	0x03, 0x1b
        /*001e*/ 	.short	0x00ff


	//----- nvinfo : EIATTR_MERCURY_ISA_VERSION
	.align		4
        /*0020*/ 	.byte	0x03, 0x5f
        /*0022*/ 	.short	0x0101


	//----- nvinfo : EIATTR_EXIT_INSTR_OFFSETS
	.align		4
        /*0024*/ 	.byte	0x04, 0x1c
        /*0026*/ 	.short	(.L_208 - .L_207)


	//   ....[0]....
.L_207:
        /*0028*/ 	.word	0x00000010


	//----- nvinfo : EIATTR_MAX_THREADS
	.align		4
.L_208:
        /*002c*/ 	.byte	0x04, 0x05
        /*002e*/ 	.short	(.L_210 - .L_209)
.L_209:
        /*0030*/ 	.word	0x00000100
        /*0034*/ 	.word	0x00000001
        /*0038*/ 	.word	0x00000001


	//----- nvinfo : EIATTR_CBANK_PARAM_SIZE
	.align		4
.L_210:
        /*003c*/ 	.byte	0x03, 0x19
        /*003e*/ 	.short	0x0418


	//----- nvinfo : EIATTR_PARAM_CBANK
	.align		4
        /*0040*/ 	.byte	0x04, 0x0a
        /*0042*/ 	.short	(.L_212 - .L_211)
	.align		4
.L_211:
        /*0044*/ 	.word	index@(.nv.constant0._ZN7cutlass13device_kernelIN5flash19enable_sm80_to_sm89INS1_16FlashAttnFwdSm80INS1_25CollectiveMainloopFwdSm80ILi8ELi1ELb0EN4cute5tupleIJNS5_1CILi128EEENS7_ILi64EEENS7_ILi192EEEEEELi192ENS_6half_tEfNS_4arch4Sm80ELb1ELb0ELb0ELb1ELb1ELb0ELb1ELb0EEENS1_21CollectiveEpilogueFwdINS6_IJS8_SA_S9_EEENS6_IJNS7_ILi1EEESI_SI_EEESC_SE_Li256ELb1ELb1ELb0ELb0EEENS1_19SingleTileSchedulerILb1ELb0ELb1ELi128EEEEEEEEEvNT_6ParamsE)
        /*0048*/ 	.short	0x0210
        /*004a*/ 	.short	0x0418


	//----- nvinfo : EIATTR_SW_WAR
	.align		4
.L_212:
        /*004c*/ 	.byte	0x04, 0x36
        /*004e*/ 	.short	(.L_214 - .L_213)
.L_213:
        /*0050*/ 	.word	0x00000008
.L_214:


//--------------------- .nv.info._ZN7cutlass13device_kernelIN5flash19enable_sm80_to_sm89INS1_16FlashAttnFwdSm80INS1_25CollectiveMainloopFwdSm80ILi8ELi1ELb0EN4cute5tupleIJNS5_1CILi128EEENS7_ILi64EEENS7_ILi192EEEEEELi192ENS_6half_tEfNS_4arch4Sm80ELb1ELb0ELb0ELb1ELb1ELb1ELb1ELb0EEENS1_21CollectiveEpilogueFwdINS6_IJS8_SA_S9_EEENS6_IJNS7_ILi1EEESI_SI_EEESC_SE_Li256ELb1ELb1ELb0ELb0EEENS1_19SingleTileSchedulerILb1ELb0ELb1ELi128EEEEEEEEEvNT_6ParamsE --------------------------
	.section	.nv.info._ZN7cutlass13device_kernelIN5flash19enable_sm80_to_sm89INS1_16FlashAttnFwdSm80INS1_25CollectiveMainloopFwdSm80ILi8ELi1ELb0EN4cute5tupleIJNS5_1CILi128EEENS7_ILi64EEENS7_ILi192EEEEEELi192ENS_6half_tEfNS_4arch4Sm80ELb1ELb0ELb0ELb1ELb1ELb1ELb1ELb0EEENS1_21CollectiveEpilogueFwdINS6_IJS8_SA_S9_EEENS6_IJNS7_ILi1EEESI_SI_EEESC_SE_Li256ELb1ELb1ELb0ELb0EEENS1_19SingleTileSchedulerILb1ELb0ELb1ELi128EEEEEEEEEvNT_6ParamsE,"",@"SHT_CUDA_INFO"
	.sectionflags	@""
	.align	4


	//----- nvinfo : EIATTR_CUDA_API_VERSION
	.align		4
        /*0000*/ 	.byte	0x04, 0x37
        /*0002*/ 	.short	(.L_216 - .L_215)
.L_215:
        /*0004*/ 	.word	0x00000082


	//----- nvinfo : EIATTR_KPARAM_INFO
	.align		4
.L_216:
        /*0008*/ 	.byte	0x04, 0x17
        /*000a*/ 	.short	(.L_218 - .L_217)
.L_217:
        /*000c*/ 	.word	0x00000000
        /*0010*/ 	.short	0x0000
        /*0012*/ 	.short	0x0000
        /*0014*/ 	.byte	0x00, 0xf0, 0x61, 0x10


	//----- nvinfo : EIATTR_SPARSE_MMA_MASK
	.align		4
.L_218:
        /*0018*/ 	.byte	0x03, 0x50
        /*001a*/ 	.short	0x0000


	//----- nvinfo : EIATTR_MAXREG_COUNT
	.align		4
        /*001c*/ 	.byte	0x03, 0x1b
        /*001e*/ 	.short	0x00ff


	//----- nvinfo : EIATTR_MERCURY_ISA_VERSION
	.align		4
        /*0020*/ 	.byte	0x03, 0x5f
        /*0022*/ 	.short	0x0101


	//----- nvinfo : EIATTR_EXIT_INSTR_OFFSETS
	.align		4
        /*0024*/ 	.byte	0x04, 0x1c
        /*0026*/ 	.short	(.L_220 - .L_219)


	//   ....[0]....
.L_219:
        /*0028*/ 	.word	0x00000010


	//----- nvinfo : EIATTR_MAX_THREADS
	.align		4
.L_220:
        /*002c*/ 	.byte	0x04, 0x05
        /*002e*/ 	.short	(.L_222 - .L_221)
.L_221:
        /*0030*/ 	.word	0x00000100
        /*0034*/ 	.word	0x00000001
        /*0038*/ 	.word	0x00000001


	//----- nvinfo : EIATTR_CBANK_PARAM_SIZE
	.align		4
.L_222:
        /*003c*/ 	.byte	0x03, 0x19
        /*003e*/ 	.short	0x0418


	//----- nvinfo : EIATTR_PARAM_CBANK
	.align		4
        /*0040*/ 	.byte	0x04, 0x0a
        /*0042*/ 	.short	(.L_224 - .L_223)
	.align		4
.L_223:
        /*0044*/ 	.word	index@(.nv.constant0._ZN7cutlass13device_kernelIN5flash19enable_sm80_to_sm89INS1_16FlashAttnFwdSm80INS1_25CollectiveMainloopFwdSm80ILi8ELi1ELb0EN4cute5tupleIJNS5_1CILi128EEENS7_ILi64EEENS7_ILi192EEEEEELi192ENS_6half_tEfNS_4arch4Sm80ELb1ELb0ELb0ELb1ELb1ELb1ELb1ELb0EEENS1_21CollectiveEpilogueFwdINS6_IJS8_SA_S9_EEENS6_IJNS7_ILi1EEESI_SI_EEESC_SE_Li256ELb1ELb1ELb0ELb0EEENS1_19SingleTileSchedulerILb1ELb0ELb1ELi128EEEEEEEEEvNT_6ParamsE)
        /*0048*/ 	.short	0x0210
        /*004a*/ 	.short	0x0418


	//----- nvinfo : EIATTR_SW_WAR
	.align		4
.L_224:
        /*004c*/ 	.byte	0x04, 0x36
        /*004e*/ 	.short	(.L_226 - .L_225)
.L_225:
        /*0050*/ 	.word	0x00000008
.L_226:


//--------------------- .nv.info._ZN7cutlass13device_kernelIN5flash19enable_sm80_to_sm89INS1_16FlashAttnFwdSm80INS1_25CollectiveMainloopFwdSm80ILi8ELi2ELb0EN4cute5tupleIJNS5_1CILi128EEENS7_ILi64EEENS7_ILi192EEEEEELi192ENS_6half_tEfNS_4arch4Sm80ELb0ELb0ELb0ELb0ELb1ELb0ELb1ELb0EEENS1_21CollectiveEpilogueFwdINS6_IJS8_SA_S9_EEENS6_IJNS7_ILi1EEESI_SI_EEESC_SE_Li256ELb0ELb1ELb0ELb0EEENS1_19SingleTileSchedulerILb0ELb0ELb1ELi128EEEEEEEEEvNT_6ParamsE --------------------------
	.section	.nv.info._ZN7cutlass13device_kernelIN5flash19enable_sm80_to_sm89INS1_16FlashAttnFwdSm80INS1_25CollectiveMainloopFwdSm80ILi8ELi2ELb0EN4cute5tupleIJNS5_1CILi128EEENS7_ILi64EEENS7_ILi192EEEEEELi192ENS_6half_tEfNS_4arch4Sm80ELb0ELb0ELb0ELb0ELb1ELb0ELb1ELb0EEENS1_21CollectiveEpilogueFwdINS6_IJS8_SA_S9_EEENS6_IJNS7_ILi1EEESI_SI_EEESC_SE_Li256ELb0ELb1ELb0ELb0EEENS1_19SingleTileSchedulerILb0ELb0ELb1ELi128EEEEEEEEEvNT_6ParamsE,"",@"SHT_CUDA_INFO"
	.sectionflags	@""
	.align	4


	//----- nvinfo : EIATTR_CUDA_API_VERSION
	.align		4
        /*0000*/ 	.byte	0x04, 0x37
        /*0002*/ 	.short	(.L_228 - .L_227)
.L_227:
        /*0004*/ 	.word	0x00000082


	//----- nvinfo : EIATTR_KPARAM_INFO
	.align		4
.L_228:
        /*0008*/ 	.byte	0x04, 0x17
        /*000a*/ 	.short	(.L_230 - .L_229)
.L_229:
        /*000c*/ 	.word	0x00000000
        /*0010*/ 	.short	0x0000
        /*0012*/ 	.short	0x0000
        /*0014*/ 	.byte	0x00, 0xf0, 0x61, 0x10


	//----- nvinfo : EIATTR_SPARSE_MMA_MASK
	.align		4
.L_230:
        /*0018*/ 	.byte	0x03, 0x50
        /*001a*/ 	.short	0x0000


	//----- nvinfo : EIATTR_MAXREG_COUNT
	.align		4
        /*001c*/ 	.byte	0x03, 0x1b
        /*001e*/ 	.short	0x00ff


	//----- nvinfo : EIATTR_MERCURY_ISA_VERSION
	.align		4
        /*0020*/ 	.byte	0x03, 0x5f
        /*0022*/ 	.short	0x0101


	//----- nvinfo : EIATTR_EXIT_INSTR_OFFSETS
	.align		4
        /*0024*/ 	.byte	0x04, 0x1c
        /*0026*/ 	.short	(.L_232 - .L_231)


	//   ....[0]....
.L_231:
        /*0028*/ 	.word	0x00000010


	//----- nvinfo : EIATTR_MAX_THREADS
	.align		4
.L_232:
        /*002c*/ 	.byte	0x04, 0x05
        /*002e*/ 	.short	(.L_234 - .L_233)
.L_233:
        /*0030*/ 	.word	0x00000100
        /*0034*/ 	.word	0x00000001
        /*0038*/ 	.word	0x00000001


	//----- nvinfo : EIATTR_CBANK_PARAM_SIZE
	.align		4
.L_234:
        /*003c*/ 	.byte	0x03, 0x19
        /*003e*/ 	.short	0x0418


	//----- nvinfo : EIATTR_PARAM_CBANK
	.align		4
        /*0040*/ 	.byte	0x04, 0x0a
        /*0042*/ 	.short	(.L_236 - .L_235)
	.align		4
.L_235:
        /*0044*/ 	.word	index@(.nv.constant0._ZN7cutlass13device_kernelIN5flash19enable_sm80_to_sm89INS1_16FlashAttnFwdSm80INS1_25CollectiveMainloopFwdSm80ILi8ELi2ELb0EN4cute5tupleIJNS5_1CILi128EEENS7_ILi64EEENS7_ILi192EEEEEELi192ENS_6half_tEfNS_4arch4Sm80ELb0ELb0ELb0ELb0ELb1ELb0ELb1ELb0EEENS1_21CollectiveEpilogueFwdINS6_IJS8_SA_S9_EEENS6_IJNS7_ILi1EEESI_SI_EEESC_SE_Li256ELb0ELb1ELb0ELb0EEENS1_19SingleTileSchedulerILb0ELb0ELb1ELi128EEEEEEEEEvNT_6ParamsE)
        /*0048*/ 	.short	0x0210
        /*004a*/ 	.short	0x0418


	//----- nvinfo : EIATTR_SW_WAR
	.align		4
.L_236:
        /*004c*/ 	.byte	0x04, 0x36
        /*004e*/ 	.short	(.L_238 - .L_237)
.L_237:
        /*0050*/ 	.word	0x00000008
.L_238:


//--------------------- .nv.info._ZN7cutlass13device_kernelIN5flash19enable_sm80_to_sm89INS1_16FlashAttnFwdSm80INS1_25CollectiveMainloopFwdSm80ILi8ELi2ELb0EN4cute5tupleIJNS5_1CILi128EEENS7_ILi64EEENS7_ILi192EEEEEELi192ENS_6half_tEfNS_4arch4Sm80ELb0ELb0ELb0ELb1ELb1ELb0ELb1ELb0EEENS1_21CollectiveEpilogueFwdINS6_IJS8_SA_S9_EEENS6_IJNS7_ILi1EEESI_SI_EEESC_SE_Li256ELb1ELb1ELb0ELb0EEENS1_19SingleTileSchedulerILb1ELb0ELb1ELi128EEEEEEEEEvNT_6ParamsE --------------------------
	.section	.nv.info._ZN7cutlass13device_kernelIN5flash19enable_sm80_to_sm89INS1_16FlashAttnFwdSm80INS1_25CollectiveMainloopFwdSm80ILi8ELi2ELb0EN4cute5tupleIJNS5_1CILi128EEENS7_ILi64EEENS7_ILi192EEEEEELi192ENS_6half_tEfNS_4arch4Sm80ELb0ELb0ELb0ELb1ELb1ELb0ELb1ELb0EEENS1_21CollectiveEpilogueFwdINS6_IJS8_SA_S9_EEENS6_IJNS7_ILi1EEESI_SI_EEESC_SE_Li256ELb1ELb1ELb0ELb0EEENS1_19SingleTileSchedulerILb1ELb0ELb1ELi128EEEEEEEEEvNT_6ParamsE,"",@"SHT_CUDA_INFO"
	.sectionflags	@""
	.align	4


	//----- nvinfo : EIATTR_CUDA_API_VERSION
	.align		4
        /*0000*/ 	.byte	0x04, 0x37
        /*0002*/ 	.short	(.L_240 - .L_239)
.L_239:
        /*0004*/ 	.word	0x00000082


	//----- nvinfo : EIATTR_KPARAM_INFO
	.align		4
.L_240:
        /*0008*/ 	.byte	0x04, 0x17
        /*000a*/ 	.short	(.L_242 - .L_241)
.L_241:
        /*000c*/ 	.word	0x00000000
        /*0010*/ 	.short	0x0000
        /*0012*/ 	.short	0x0000
        /*0014*/ 	.byte	0x00, 0xf0, 0x61, 0x10


	//----- nvinfo : EIATTR_SPARSE_MMA_MASK
	.align		4
.L_242:
        /*0018*/ 	.byte	0x03, 0x50
        /*001a*/ 	.short	0x0000


	//----- nvinfo : EIATTR_MAXREG_COUNT
	.align		4
        /*001c*/ 	.byte	0x03, 0x1b
        /*001e*/ 	.short	0x00ff


	//----- nvinfo : EIATTR_MERCURY_ISA_VERSION
	.align		4
        /*0020*/ 	.byte	0x03, 0x5f
        /*0022*/ 	.short	0x0101


	//----- nvinfo : EIATTR_EXIT_INSTR_OFFSETS
	.align		4
        /*0024*/ 	.byte	0x04, 0x1c
        /*0026*/ 	.short	(.L_244 - .L_243)


	//   ....[0]....
.L_243:
        /*0028*/ 	.word	0x00000010


	//----- nvinfo : EIATTR_MAX_THREADS
	.align		4
.L_244:
        /*002c*/ 	.byte	0x04, 0x05
        /*002e*/ 	.short	(.L_246 - .L_245)
.L_245:
        /*0030*/ 	.word	0x00000100
        /*0034*/ 	.word	0x00000001
        /*0038*/ 	.word	0x00000001


	//----- nvinfo : EIATTR_CBANK_PARAM_SIZE
	.align		4
.L_246:
        /*003c*/ 	.byte	0x03, 0x19
        /*003e*/ 	.short	0x0418


	//----- nvinfo : EIATTR_PARAM_CBANK
	.align		4
        /*0040*/ 	.byte	0x04, 0x0a
        /*0042*/ 	.short	(.L_248 - .L_247)
	.align		4
.L_247:
        /*0044*/ 	.word	index@(.nv.constant0._ZN7cutlass13device_kernelIN5flash19enable_sm80_to_sm89INS1_16FlashAttnFwdSm80INS1_25CollectiveMainloopFwdSm80ILi8ELi2ELb0EN4cute5tupleIJNS5_1CILi128EEENS7_ILi64EEENS7_ILi192EEEEEELi192ENS_6half_tEfNS_4arch4Sm80ELb0ELb0ELb0ELb1ELb1ELb0ELb1ELb0EEENS1_21CollectiveEpilogueFwdINS6_IJS8_SA_S9_EEENS6_IJNS7_ILi1EEESI_SI_EEESC_SE_Li256ELb1ELb1ELb0ELb0EEENS1_19SingleTileSchedulerILb1ELb0ELb1ELi128EEEEEEEEEvNT_6ParamsE)
        /*0048*/ 	.short	0x0210
        /*004a*/ 	.short	0x0418


	//----- nvinfo : EIATTR_SW_WAR
	.align		4
.L_248:
        /*004c*/ 	.byte	0x04, 0x36
        /*004e*/ 	.short	(.L_250 - .L_249)
.L_249:
        /*0050*/ 	.word	0x00000008
.L_250:


//--------------------- .nv.info._ZN7cutlass13device_kernelIN5flash19enable_sm80_to_sm89INS1_16FlashAttnFwdSm80INS1_25CollectiveMainloopFwdSm80ILi8ELi2ELb0EN4cute5tupleIJNS5_1CILi128EEENS7_ILi64EEENS7_ILi192EEEEEELi192ENS_6half_tEfNS_4arch4Sm80ELb0ELb0ELb0ELb1ELb1ELb1ELb1ELb0EEENS1_21CollectiveEpilogueFwdINS6_IJS8_SA_S9_EEENS6_IJNS7_ILi1EEESI_SI_EEESC_SE_Li256ELb1ELb1ELb0ELb0EEENS1_19SingleTileSchedulerILb1ELb0ELb1ELi128EEEEEEEEEvNT_6ParamsE --------------------------
	.section	.nv.info._ZN7cutlass13device_kernelIN5flash19enable_sm80_to_sm89INS1_16FlashAttnFwdSm80INS1_25CollectiveMainloopFwdSm80ILi8ELi2ELb0EN4cute5tupleIJNS5_1CILi128EEENS7_ILi64EEENS7_ILi192EEEEEELi192ENS_6half_tEfNS_4arch4Sm80ELb0ELb0ELb0ELb1ELb1ELb1ELb1ELb0EEENS1_21CollectiveEpilogueFwdINS6_IJS8_SA_S9_EEENS6_IJNS7_ILi1EEESI_SI_EEESC_SE_Li256ELb1ELb1ELb0ELb0EEENS1_19SingleTileSchedulerILb1ELb0ELb1ELi128EEEEEEEEEvNT_6ParamsE,"",@"SHT_CUDA_INFO"
	.sectionflags	@""
	.align	4


	//----- nvinfo : EIATTR_CUDA_API_VERSION
	.align		4
        /*0000*/ 	.byte	0x04, 0x37
        /*0002*/ 	.short	(.L_252 - .L_251)
.L_251:
        /*0004*/ 	.word	0x00000082


	//----- nvinfo : EIATTR_KPARAM_INFO
	.align		4
.L_252:
        /*0008*/ 	.byte	0x04, 0x17
        /*000a*/ 	.short	(.L_254 - .L_253)
.L_253:
        /*000c*/ 	.word	0x00000000
        /*0010*/ 	.short	0x0000
        /*0012*/ 	.short	0x0000
        /*0014*/ 	.byte	0x00, 0xf0, 0x61, 0x10


	//----- nvinfo : EIATTR_SPARSE_MMA_MASK
	.align		4
.L_254:
        /*0018*/ 	.byte	0x03, 0x50
        /*001a*/ 	.short	0x0000


	//----- nvinfo : EIATTR_MAXREG_COUNT
	.align		4
        /*001c*/ 	.byte	0x03, 0x1b
        /*001e*/ 	.short	0x00ff


	//----- nvinfo : EIATTR_MERCURY_ISA_VERSION
	.align		4
        /*0020*/ 	.byte	0x03, 0x5f
        /*0022*/ 	.short	0x0101


	//----- nvinfo : EIATTR_EXIT_INSTR_OFFSETS
	.align		4
        /*0024*/ 	.byte	0x04, 0x1c
        /*0026*/ 	.short	(.L_256 - .L_255)


	//   ....[0]....
.L_255:
        /*0028*/ 	.word	0x00000010


	//----- nvinfo : EIATTR_MAX_THREADS
	.align		4
.L_256:
        /*002c*/ 	.byte	0x04, 0x05
        /*002e*/ 	.short	(.L_258 - .L_257)
.L_257:
        /*0030*/ 	.word	0x00000100
        /*0034*/ 	.word	0x00000001
        /*0038*/ 	.word	0x00000001


	//----- nvinfo : EIATTR_CBANK_PARAM_SIZE
	.align		4
.L_258:
        /*003c*/ 	.byte	0x03, 0x19
        /*003e*/ 	.short	0x0418


	//----- nvinfo : EIATTR_PARAM_CBANK
	.align		4
        /*0040*/ 	.byte	0x04, 0x0a
        /*0042*/ 	.short	(.L_260 - .L_259)
	.align		4
.L_259:
        /*0044*/ 	.word	index@(.nv.constant0._ZN7cutlass13device_kernelIN5flash19enable_sm80_to_sm89INS1_16FlashAttnFwdSm80INS1_25CollectiveMainloopFwdSm80ILi8ELi2ELb0EN4cute5tupleIJNS5_1CILi128EEENS7_ILi64EEENS7_ILi192EEEEEELi192ENS_6half_tEfNS_4arch4Sm80ELb0ELb0ELb0ELb1ELb1ELb1ELb1ELb0EEENS1_21CollectiveEpilogueFwdINS6_IJS8_SA_S9_EEENS6_IJNS7_ILi1EEESI_SI_EEESC_SE_Li256ELb1ELb1ELb0ELb0EEENS1_19SingleTileSchedulerILb1ELb0ELb1ELi128EEEEEEEEEvNT_6ParamsE)
        /*0048*/ 	.short	0x0210
        /*004a*/ 	.short	0x0418


	//----- nvinfo : EIATTR_SW_WAR
	.align		4
.L_260:
        /*004c*/ 	.byte	0x04, 0x36
        /*004e*/ 	.short	(.L_262 - .L_261)
.L_261:
        /*0050*/ 	.word	0x00000008
.L_262:


//--------------------- .nv.info._ZN7cutlass13device_kernelIN5flash19enable_sm80_to_sm89INS1_16FlashAttnFwdSm80INS1_25CollectiveMainloopFwdSm80ILi8ELi2ELb0EN4cute5tupleIJNS5_1CILi128EEENS7_ILi64EEENS7_ILi192EEEEEELi192ENS_6half_tEfNS_4arch4Sm80ELb0ELb1ELb0ELb0ELb1ELb0ELb1ELb0EEENS1_21CollectiveEpilogueFwdINS6_IJS8_SA_S9_EEENS6_IJNS7_ILi1EEESI_SI_EEESC_SE_Li256ELb0ELb1ELb0ELb0EEENS1_19SingleTileSchedulerILb0ELb0ELb1ELi128EEEEEEEEEvNT_6ParamsE --------------------------
	.section	.nv.info._ZN7cutlass13device_kernelIN5flash19enable_sm80_to_sm89INS1_16FlashAttnFwdSm80INS1_25CollectiveMainloopFwdSm80ILi8ELi2ELb0EN4cute5tupleIJNS5_1CILi128EEENS7_ILi64EEENS7_ILi192EEEEEELi192ENS_6half_tEfNS_4arch4Sm80ELb0ELb1ELb0ELb0ELb1ELb0ELb1ELb0EEENS1_21CollectiveEpilogueFwdINS6_IJS8_SA_S9_EEENS6_IJNS7_ILi1EEESI_SI_EEESC_SE_Li256ELb0ELb1ELb0ELb0EEENS1_19SingleTileSchedulerILb0ELb0ELb1ELi128EEEEEEEEEvNT_6ParamsE,"",@"SHT_CUDA_INFO"
	.sectionflags	@""
	.align	4


	//----- nvinfo : EIATTR_CUDA_API_VERSION
	.align		4
        /*0000*/ 	.byte	0x04, 0x37
        /*0002*/ 	.short	(.L_264 - .L_263)
.L_263:
        /*0004*/ 	.word	0x00000082


	//----- nvinfo : EIATTR_KPARAM_INFO
	.align		4
.L_264:
        /*0008*/ 	.byte	0x04, 0x17
        /*000a*/ 	.short	(.L_266 - .L_265)
.L_265:
        /*000c*/ 	.word	0x00000000
        /*0010*/ 	.short	0x0000
        /*0012*/ 	.short	0x0000
        /*0014*/ 	.byte	0x00, 0xf0, 0x61, 0x10


	//----- nvinfo : EIATTR_SPARSE_MMA_MASK
	.align		4
.L_266:
        /*0018*/ 	.byte	0x03, 0x50
        /*001a*/ 	.short	0x0000


	//----- nvinfo : EIATTR_MAXREG_COUNT
	.align		4
        /*001c*/ 	.byte	0x03, 0x1b
        /*001e*/ 	.short	0x00ff


	//----- nvinfo : EIATTR_MERCURY_ISA_VERSION
	.align		4
        /*0020*/ 	.byte	0x03, 0x5f
        /*0022*/ 	.short	0x0101


	//----- nvinfo : EIATTR_EXIT_INSTR_OFFSETS
	.align		4
        /*0024*/ 	.byte	0x04, 0x1c
        /*0026*/ 	.short	(.L_268 - .L_267)


	//   ....[0]....
.L_267:
        /*0028*/ 	.word	0x00000010


	//----- nvinfo : EIATTR_MAX_THREADS
	.align		4
.L_268:
        /*002c*/ 	.byte	0x04, 0x05
        /*002e*/ 	.short	(.L_270 - .L_269)
.L_269:
        /*0030*/ 	.word	0x00000100
        /*0034*/ 	.word	0x00000001
        /*0038*/ 	.word	0x00000001


	//----- nvinfo : EIATTR_CBANK_PARAM_SIZE
	.align		4
.L_270:
        /*003c*/ 	.byte	0x03, 0x19
        /*003e*/ 	.short	0x0418


	//----- nvinfo : EIATTR_PARAM_CBANK
	.align		4
        /*0040*/ 	.byte	0x04, 0x0a
        /*0042*/ 	.short	(.L_272 - .L_271)
	.align		4
.L_271:
        /*0044*/ 	.word	index@(.nv.constant0._ZN7cutlass13device_kernelIN5flash19enable_sm80_to_sm89INS1_16FlashAttnFwdSm80INS1_25CollectiveMainloopFwdSm80ILi8ELi2ELb0EN4cute5tupleIJNS5_1CILi128EEENS7_ILi64EEENS7_ILi192EEEEEELi192ENS_6half_tEfNS_4arch4Sm80ELb0ELb1ELb0ELb0ELb1ELb0ELb1ELb0EEENS1_21CollectiveEpilogueFwdINS6_IJS8_SA_S9_EEENS6_IJNS7_ILi1EEESI_SI_EEESC_SE_Li256ELb0ELb1ELb0ELb0EEENS1_19SingleTileSchedulerILb0ELb0ELb1ELi128EEEEEEEEEvNT_6ParamsE)
        /*0048*/ 	.short	0x0210
        /*004a*/ 	.short	0x0418


	//----- nvinfo : EIATTR_SW_WAR
	.align		4
.L_272:
        /*004c*/ 	.byte	0x04, 0x36
        /*004e*/ 	.short	(.L_274 - .L_273)
.L_273:
        /*0050*/ 	.word	0x00000008
.L_274:


//--------------------- .nv.info._ZN7cutlass13device_kernelIN5flash19enable_sm80_to_sm89INS1_16FlashAttnFwdSm80INS1_25CollectiveMainloopFwdSm80ILi8ELi2ELb0EN4cute5tupleIJNS5_1CILi128EEENS7_ILi64EEENS7_ILi192EEEEEELi192ENS_6half_tEfNS_4arch4Sm80ELb0ELb1ELb0ELb1ELb1ELb0ELb1ELb0EEENS1_21CollectiveEpilogueFwdINS6_IJS8_SA_S9_EEENS6_IJNS7_ILi1EEESI_SI_EEESC_SE_Li256ELb1ELb1ELb0ELb0EEENS1_19SingleTileSchedulerILb1ELb0ELb1ELi128EEEEEEEEEvNT_6ParamsE --------------------------
	.section	.nv.info._ZN7cutlass13device_kernelIN5flash19enable_sm80_to_sm89INS1_16FlashAttnFwdSm80INS1_25CollectiveMainloopFwdSm80ILi8ELi2ELb0EN4cute5tupleIJNS5_1CILi128EEENS7_ILi64EEENS7_ILi192EEEEEELi192ENS_6half_tEfNS_4arch4Sm80ELb0ELb1ELb0ELb1ELb1ELb0ELb1ELb0EEENS1_21CollectiveEpilogueFwdINS6_IJS8_SA_S9_EEENS6_IJNS7_ILi1EEESI_SI_EEESC_SE_Li256ELb1ELb1ELb0ELb0EEENS1_19SingleTileSchedulerILb1ELb0ELb1ELi128EEEEEEEEEvNT_6ParamsE,"",@"SHT_CUDA_INFO"
	.sectionflags	@""
	.align	4


	//----- nvinfo : EIATTR_CUDA_API_VERSION
	.align		4
        /*0000*/ 	.byte	0x04, 0x37
        /*0002*/ 	.short	(.L_276 - .L_275)
.L_275:
        /*0004*/ 	.word	0x00000082


	//----- nvinfo : EIATTR_KPARAM_INFO
	.align		4
.L_276:
        /*0008*/ 	.byte	0x04, 0x17
        /*000a*/ 	.short	(.L_278 - .L_277)
.L_277:
        /*000c*/ 	.word	0x00000000
        /*0010*/ 	.short	0x0000
        /*0012*/ 	.short	0x0000
        /*0014*/ 	.byte	0x00, 0xf0, 0x61, 0x10


	//----- nvinfo : EIATTR_SPARSE_MMA_MASK
	.align		4
.L_278:
        /*0018*/ 	.byte	0x03, 0x50
        /*001a*/ 	.short	0x0000


	//----- nvinfo : EIATTR_MAXREG_COUNT
	.align		4
        /*001c*/ 	.byte	0x03, 0x1b
        /*001e*/ 	.short	0x00ff


	//----- nvinfo : EIATTR_MERCURY_ISA_VERSION
	.align		4
        /*0020*/ 	.byte	0x03, 0x5f
        /*0022*/ 	.short	0x0101


	//----- nvinfo : EIATTR_EXIT_INSTR_OFFSETS
	.align		4
        /*0024*/ 	.byte	0x04, 0x1c
        /*0026*/ 	.short	(.L_280 - .L_279)


	//   ....[0]....
.L_279:
        /*0028*/ 	.word	0x00000010


	//----- nvinfo : EIATTR_MAX_THREADS
	.align		4
.L_280:
        /*002c*/ 	.byte	0x04, 0x05
        /*002e*/ 	.short	(.L_282 - .L_281)
.L_281:
        /*0030*/ 	.word	0x00000100
        /*0034*/ 	.word	0x00000001
        /*0038*/ 	.word	0x00000001


	//----- nvinfo : EIATTR_CBANK_PARAM_SIZE
	.align		4
.L_282:
        /*003c*/ 	.byte	0x03, 0x19
        /*003e*/ 	.short	0x0418


	//----- nvinfo : EIATTR_PARAM_CBANK
	.align		4
        /*0040*/ 	.byte	0x04, 0x0a
        /*0042*/ 	.short	(.L_284 - .L_283)
	.align		4
.L_283:
        /*0044*/ 	.word	index@(.nv.constant0._ZN7cutlass13device_kernelIN5flash19enable_sm80_to_sm89INS1_16FlashAttnFwdSm80INS1_25CollectiveMainloopFwdSm80ILi8ELi2ELb0EN4cute5tupleIJNS5_1CILi128EEENS7_ILi64EEENS7_ILi192EEEEEELi192ENS_6half_tEfNS_4arch4Sm80ELb0ELb1ELb0ELb1ELb1ELb0ELb1ELb0EEENS1_21CollectiveEpilogueFwdINS6_IJS8_SA_S9_EEENS6_IJNS7_ILi1EEESI_SI_EEESC_SE_Li256ELb1ELb1ELb0ELb0EEENS1_19SingleTileSchedulerILb1ELb0ELb1ELi128EEEEEEEEEvNT_6ParamsE)
        /*0048*/ 	.short	0x0210
        /*004a*/ 	.short	0x0418


	//----- nvinfo : EIATTR_SW_WAR
	.align		4
.L_284:
        /*004c*/ 	.byte	0x04, 0x36
        /*004e*/ 	.short	(.L_286 - .L_285)
.L_285:
        /*0050*/ 	.word	0x00000008
.L_286:


//--------------------- .nv.info._ZN7cutlass13device_kernelIN5flash19enable_sm80_to_sm89INS1_16FlashAttnFwdSm80INS1_25CollectiveMainloopFwdSm80ILi8ELi2ELb0EN4cute5tupleIJNS5_1CILi128EEENS7_ILi64EEENS7_ILi192EEEEEELi192ENS_6half_tEfNS_4arch4Sm80ELb0ELb1ELb0ELb1ELb1ELb1ELb1ELb0EEENS1_21CollectiveEpilogueFwdINS6_IJS8_SA_S9_EEENS6_IJNS7_ILi1EEESI_SI_EEESC_SE_Li256ELb1ELb1ELb0ELb0EEENS1_19SingleTileSchedulerILb1ELb0ELb1ELi128EEEEEEEEEvNT_6ParamsE --------------------------
	.section	.nv.info._ZN7cutlass13device_kernelIN5flash19enable_sm80_to_sm89INS1_16FlashAttnFwdSm80INS1_25CollectiveMainloopFwdSm80ILi8ELi2ELb0EN4cute5tupleIJNS5_1CILi128EEENS7_ILi64EEENS7_ILi192EEEEEELi192ENS_6half_tEfNS_4arch4Sm80ELb0ELb1ELb0ELb1ELb1ELb1ELb1ELb0EEENS1_21CollectiveEpilogueFwdINS6_IJS8_SA_S9_EEENS6_IJNS7_ILi1EEESI_SI_EEESC_SE_Li256ELb1ELb1ELb0ELb0EEENS1_19SingleTileSchedulerILb1ELb0ELb1ELi128EEEEEEEEEvNT_6ParamsE,"",@"SHT_CUDA_INFO"
	.sectionflags	@""
	.align	4


	//----- nvinfo : EIATTR_CUDA_API_VERSION
	.align		4
        /*0000*/ 	.byte	0x04, 0x37
        /*0002*/ 	.short	(.L_288 - .L_287)
.L_287:
        /*0004*/ 	.word	0x00000082


	//----- nvinfo : EIATTR_KPARAM_INFO
	.align		4
.L_288:
        /*0008*/ 	.byte	0x04, 0x17
        /*000a*/ 	.short	(.L_290 - .L_289)
.L_289:
        /*000c*/ 	.word	0x00000000
        /*0010*/ 	.short	0x0000
        /*0012*/ 	.short	0x0000
        /*0014*/ 	.byte	0x00, 0xf0, 0x61, 0x10


	//----- nvinfo : EIATTR_SPARSE_MMA_MASK
	.align		4
.L_290:
        /*0018*/ 	.byte	0x03, 0x50
        /*001a*/ 	.short	0x0000


	//----- nvinfo : EIATTR_MAXREG_COUNT
	.align		4
        /*001c*/ 	.byte	0x03, 0x1b
        /*001e*/ 	.short	0x00ff


	//----- nvinfo : EIATTR_MERCURY_ISA_VERSION
	.align		4
        /*0020*/ 	.byte	0x03, 0x5f
        /*0022*/ 	.short	0x0101


	//----- nvinfo : EIATTR_EXIT_INSTR_OFFSETS
	.align		4
        /*0024*/ 	.byte	0x04, 0x1c
        /*0026*/ 	.short	(.L_292 - .L_291)


	//   ....[0]....
.L_291:
        /*0028*/ 	.word	0x00000010


	//----- nvinfo : EIATTR_MAX_THREADS
	.align		4
.L_292:
        /*002c*/ 	.byte	0x04, 0x05
        /*002e*/ 	.short	(.L_294 - .L_293)
.L_293:
        /*0030*/ 	.word	0x00000100
        /*0034*/ 	.word	0x00000001
        /*0038*/ 	.word	0x00000001


	//----- nvinfo : EIATTR_CBANK_PARAM_SIZE
	.align		4
.L_294:
        /*003c*/ 	.byte	0x03, 0x19
        /*003e*/ 	.short	0x0418


	//----- nvinfo : EIATTR_PARAM_CBANK
	.align		4
        /*0040*/ 	.byte	0x04, 0x0a
        /*0042*/ 	.short	(.L_296 - .L_295)
	.align		4
.L_295:
        /*0044*/ 	.word	index@(.nv.constant0._ZN7cutlass13device_kernelIN5flash19enable_sm80_to_sm89INS1_16FlashAttnFwdSm80INS1_25CollectiveMainloopFwdSm80ILi8ELi2ELb0EN4cute5tupleIJNS5_1CILi128EEENS7_ILi64EEENS7_ILi192EEEEEELi192ENS_6half_tEfNS_4arch4Sm80ELb0ELb1ELb0ELb1ELb1ELb1ELb1ELb0EEENS1_21CollectiveEpilogueFwdINS6_IJS8_SA_S9_EEENS6_IJNS7_ILi1EEESI_SI_EEESC_SE_Li256ELb1ELb1ELb0ELb0EEENS1_19SingleTileSchedulerILb1ELb0ELb1ELi128EEEEEEEEEvNT_6ParamsE)
        /*0048*/ 	.short	0x0210
        /*004a*/ 	.short	0x0418


	//----- nvinfo : EIATTR_SW_WAR
	.align		4
.L_296:
        /*004c*/ 	.byte	0x04, 0x36
        /*004e*/ 	.short	(.L_298 - .L_297)
.L_297:
        /*0050*/ 	.word	0x00000008
.L_298:


//--------------------- .nv.info._ZN7cutlass13device_kernelIN5flash19enable_sm80_to_sm89INS1_16FlashAttnFwdSm80INS1_25CollectiveMainloopFwdSm80ILi8ELi2ELb0EN4cute5tupleIJNS5_1CILi128EEENS7_ILi64EEENS7_ILi192EEEEEELi192ENS_6half_tEfNS_4arch4Sm80ELb1ELb0ELb0ELb0ELb1ELb0ELb1ELb0EEENS1_21CollectiveEpilogueFwdINS6_IJS8_SA_S9_EEENS6_IJNS7_ILi1EEESI_SI_EEESC_SE_Li256ELb0ELb1ELb0ELb0EEENS1_30DynamicPersistentTileSchedulerILi256ELi256ELb0ELb1ELb0EEEEEEEEEvNT_6ParamsE --------------------------
	.section	.nv.info._ZN7cutlass13device_kernelIN5flash19enable_sm80_to_sm89INS1_16FlashAttnFwdSm80INS1_25CollectiveMainloopFwdSm80ILi8ELi2ELb0EN4cute5tupleIJNS5_1CILi128EEENS7_ILi64EEENS7_ILi192EEEEEELi192ENS_6half_tEfNS_4arch4Sm80ELb1ELb0ELb0ELb0ELb1ELb0ELb1ELb0EEENS1_21CollectiveEpilogueFwdINS6_IJS8_SA_S9_EEENS6_IJNS7_ILi1EEESI_SI_EEESC_SE_Li256ELb0ELb1ELb0ELb0EEENS1_30DynamicPersistentTileSchedulerILi256ELi256ELb0ELb1ELb0EEEEEEEEEvNT_6ParamsE,"",@"SHT_CUDA_INFO"
	.sectionflags	@""
	.align	4


	//----- nvinfo : EIATTR_CUDA_API_VERSION
	.align		4
        /*0000*/ 	.byte	0x04, 0x37
        /*0002*/ 	.short	(.L_300 - .L_299)
.L_299:
        /*0004*/ 	.word	0x00000082


	//----- nvinfo : EIATTR_KPARAM_INFO
	.align		4
.L_300:
        /*0008*/ 	.byte	0x04, 0x17
        /*000a*/ 	.short	(.L_302 - .L_301)
.L_301:
        /*000c*/ 	.word	0x00000000
        /*0010*/ 	.short	0x0000
        /*0012*/ 	.short	0x0000
        /*0014*/ 	.byte	0x00, 0xf0, 0xa1, 0x10


	//----- nvinfo : EIATTR_SPARSE_MMA_MASK
	.align		4
.L_302:
        /*0018*/ 	.byte	0x03, 0x50
        /*001a*/ 	.short	0x0000


	//----- nvinfo : EIATTR_MAXREG_COUNT
	.align		4
        /*001c*/ 	.byte	0x03, 0x1b
        /*001e*/ 	.short	0x00ff


	//----- nvinfo : EIATTR_MERCURY_ISA_VERSION
	.align		4
        /*0020*/ 	.byte	0x03, 0x5f
        /*0022*/ 	.short	0x0101


	//----- nvinfo : EIATTR_EXIT_INSTR_OFFSETS
	.align		4
        /*0024*/ 	.byte	0x04, 0x1c
        /*0026*/ 	.short	(.L_304 - .L_303)


	//   ....[0]....
.L_303:
        /*0028*/ 	.word	0x00000010


	//----- nvinfo : EIATTR_MAX_THREADS
	.align		4
.L_304:
        /*002c*/ 	.byte	0x04, 0x05
        /*002e*/ 	.short	(.L_306 - .L_305)
.L_305:
        /*0030*/ 	.word	0x00000100
        /*0034*/ 	.word	0x00000001
        /*0038*/ 	.word	0x00000001


	//----- nvinfo : EIATTR_CBANK_PARAM_SIZE
	.align		4
.L_306:
        /*003c*/ 	.byte	0x03, 0x19
        /*003e*/ 	.short	0x0428


	//----- nvinfo : EIATTR_PARAM_CBANK
	.align		4
        /*0040*/ 	.byte	0x04, 0x0a
        /*0042*/ 	.short	(.L_308 - .L_307)
	.align		4
.L_307:
        /*0044*/ 	.word	index@(.nv.constant0._ZN7cutlass13device_kernelIN5flash19enable_sm80_to_sm89INS1_16FlashAttnFwdSm80INS1_25CollectiveMainloopFwdSm80ILi8ELi2ELb0EN4cute5tupleIJNS5_1CILi128EEENS7_ILi64EEENS7_ILi192EEEEEELi192ENS_6half_tEfNS_4arch4Sm80ELb1ELb0ELb0ELb0ELb1ELb0ELb1ELb0EEENS1_21CollectiveEpilogueFwdINS6_IJS8_SA_S9_EEENS6_IJNS7_ILi1EEESI_SI_EEESC_SE_Li256ELb0ELb1ELb0ELb0EEENS1_30DynamicPersistentTileSchedulerILi256ELi256ELb0ELb1ELb0EEEEEEEEEvNT_6ParamsE)
        /*0048*/ 	.short	0x0210
        /*004a*/ 	.short	0x0428


	//----- nvinfo : EIATTR_SW_WAR
	.align		4
.L_308:
        /*004c*/ 	.byte	0x04, 0x36
        /*004e*/ 	.short	(.L_310 - .L_309)
.L_309:
        /*0050*/ 	.word	0x00000008
.L_310:


//--------------------- .nv.info._ZN7cutlass13device_kernelIN5flash19enable_sm80_to_sm89INS1_16FlashAttnFwdSm80INS1_25CollectiveMainloopFwdSm80ILi8ELi2ELb0EN4cute5tupleIJNS5_1CILi128EEENS7_ILi64EEENS7_ILi192EEEEEELi192ENS_6half_tEfNS_4arch4Sm80ELb1ELb0ELb0ELb1ELb1ELb0ELb1ELb0EEENS1_21CollectiveEpilogueFwdINS6_IJS8_SA_S9_EEENS6_IJNS7_ILi1EEESI_SI_EEESC_SE_Li256ELb1ELb1ELb0ELb0EEENS1_19SingleTileSchedulerILb1ELb0ELb1ELi128EEEEEEEEEvNT_6ParamsE --------------------------
	.section	.nv.info._ZN7cutlass13device_kernelIN5flash19enable_sm80_to_sm89INS1_16FlashAttnFwdSm80INS1_25CollectiveMainloopFwdSm80ILi8ELi2ELb0EN4cute5tupleIJNS5_1CILi128EEENS7_ILi64EEENS7_ILi192EEEEEELi192ENS_6half_tEfNS_4arch4Sm80ELb1ELb0ELb0ELb1ELb1ELb0ELb1ELb0EEENS1_21CollectiveEpilogueFwdINS6_IJS8_SA_S9_EEENS6_IJNS7_ILi1EEESI_SI_EEESC_SE_Li256ELb1ELb1ELb0ELb0EEENS1_19SingleTileSchedulerILb1ELb0ELb1ELi128EEEEEEEEEvNT_6ParamsE,"",@"SHT_CUDA_INFO"
	.sectionflags	@""
	.align	4


	//----- nvinfo : EIATTR_CUDA_API_VERSION
	.align		4
        /*0000*/ 	.byte	0x04, 0x37
        /*0002*/ 	.short	(.L_312 - .L_311)
.L_311:
        /*0004*/ 	.word	0x00000082


	//----- nvinfo : EIATTR_KPARAM_INFO
	.align		4
.L_312:
        /*0008*/ 	.byte	0x04, 0x17
        /*000a*/ 	.short	(.L_314 - .L_313)
.L_313:
        /*000c*/ 	.word	0x00000000
        /*0010*/ 	.short	0x0000
        /*0012*/ 	.short	0x0000
        /*0014*/ 	.byte	0x00, 0xf0, 0x61, 0x10


	//----- nvinfo : EIATTR_SPARSE_MMA_MASK
	.align		4
.L_314:
        /*0018*/ 	.byte	0x03, 0x50
        /*001a*/ 	.short	0x0000


	//----- nvinfo : EIATTR_MAXREG_COUNT
	.align		4
        /*001c*/ 	.byte	0x03, 0x1b
        /*001e*/ 	.short	0x00ff


	//----- nvinfo : EIATTR_MERCURY_ISA_VERSION
	.align		4
        /*0020*/ 	.byte	0x03, 0x5f
        /*0022*/ 	.short	0x0101


	//----- nvinfo : EIATTR_EXIT_INSTR_OFFSETS
	.align		4
        /*0024*/ 	.byte	0x04, 0x1c
        /*0026*/ 	.short	(.L_316 - .L_315)


	//   ....[0]....
.L_315:
        /*0028*/ 	.word	0x00000010


	//----- nvinfo : EIATTR_MAX_THREADS
	.align		4
.L_316:
        /*002c*/ 	.byte	0x04, 0x05
        /*002e*/ 	.short	(.L_318 - .L_317)
.L_317:
        /*0030*/ 	.word	0x00000100
        /*0034*/ 	.word	0x00000001
        /*0038*/ 	.word	0x00000001


	//----- nvinfo : EIATTR_CBANK_PARAM_SIZE
	.align		4
.L_318:
        /*003c*/ 	.byte	0x03, 0x19
        /*003e*/ 	.short	0x0418


	//----- nvinfo : EIATTR_PARAM_CBANK
	.align		4
        /*0040*/ 	.byte	0x04, 0x0a
        /*0042*/ 	.short	(.L_320 - .L_319)
	.align		4
.L_319:
        /*0044*/ 	.word	index@(.nv.constant0._ZN7cutlass13device_kernelIN5flash19enable_sm80_to_sm89INS1_16FlashAttnFwdSm80INS1_25CollectiveMainloopFwdSm80ILi8ELi2ELb0EN4cute5tupleIJNS5_1CILi128EEENS7_ILi64EEENS7_ILi192EEEEEELi192ENS_6half_tEfNS_4arch4Sm80ELb1ELb0ELb0ELb1ELb1ELb0ELb1ELb0EEENS1_21CollectiveEpilogueFwdINS6_IJS8_SA_S9_EEENS6_IJNS7_ILi1EEESI_SI_EEESC_SE_Li256ELb1ELb1ELb0ELb0EEENS1_19SingleTileSchedulerILb1ELb0ELb1ELi128EEEEEEEEEvNT_6ParamsE)
        /*0048*/ 	.short	0x0210
        /*004a*/ 	.short	0x0418


	//----- nvinfo : EIATTR_SW_WAR
	.align		4
.L_320:
        /*004c*/ 	.byte	0x04, 0x36
        /*004e*/ 	.short	(.L_322 - .L_321)
.L_321:
        /*0050*/ 	.word	0x00000008
.L_322:


//--------------------- .nv.info._ZN7cutlass13device_kernelIN5flash19enable_sm80_to_sm89INS1_16FlashAttnFwdSm80INS1_25CollectiveMainloopFwdSm80ILi8ELi2ELb0EN4cute5tupleIJNS5_1CILi128EEENS7_ILi64EEENS7_ILi192EEEEEELi192ENS_6half_tEfNS_4arch4Sm80ELb1ELb0ELb0ELb1ELb1ELb1ELb1ELb0EEENS1_21CollectiveEpilogueFwdINS6_IJS8_SA_S9_EEENS6_IJNS7_ILi1EEESI_SI_EEESC_SE_Li256ELb1ELb1ELb0ELb0EEENS1_19SingleTileSchedulerILb1ELb0ELb1ELi128EEEEEEEEEvNT_6ParamsE --------------------------
	.section	.nv.info._ZN7cutlass13device_kernelIN5flash19enable_sm80_to_sm89INS1_16FlashAttnFwdSm80INS1_25CollectiveMainloopFwdSm80ILi8ELi2ELb0EN4cute5tupleIJNS5_1CILi128EEENS7_ILi64EEENS7_ILi192EEEEEELi192ENS_6half_tEfNS_4arch4Sm80ELb1ELb0ELb0ELb1ELb1ELb1ELb1ELb0EEENS1_21CollectiveEpilogueFwdINS6_IJS8_SA_S9_EEENS6_IJNS7_ILi1EEESI_SI_EEESC_SE_Li256ELb1ELb1ELb0ELb0EEENS1_19SingleTileSchedulerILb1ELb0ELb1ELi128EEEEEEEEEvNT_6ParamsE,"",@"SHT_CUDA_INFO"
	.sectionflags	@""
	.align	4


	//----- nvinfo : EIATTR_CUDA_API_VERSION
	.align		4
        /*0000*/ 	.byte	0x04, 0x37
        /*0002*/ 	.short	(.L_324 - .L_323)
.L_323:
        /*0004*/ 	.word	0x00000082


	//----- nvinfo : EIATTR_KPARAM_INFO
	.align		4
.L_324:
        /*0008*/ 	.byte	0x04, 0x17
        /*000a*/ 	.short	(.L_326 - .L_325)
.L_325:
        /*000c*/ 	.word	0x00000000
        /*0010*/ 	.short	0x0000
        /*0012*/ 	.short	0x0000
        /*0014*/ 	.byte	0x00, 0xf0, 0x61, 0x10


	//----- nvinfo : EIATTR_SPARSE_MMA_MASK
	.align		4
.L_326:
        /*0018*/ 	.byte	0x03, 0x50
        /*001a*/ 	.short	0x0000


	//----- nvinfo : EIATTR_MAXREG_COUNT
	.align		4
        /*001c*/ 	.byte	0x03, 0x1b
        /*001e*/ 	.short	0x00ff


	//----- nvinfo : EIATTR_MERCURY_ISA_VERSION
	.align		4
        /*0020*/ 	.byte	0x03, 0x5f
        /*0022*/ 	.short	0x0101


	//----- nvinfo : EIATTR_EXIT_INSTR_OFFSETS
	.align		4
        /*0024*/ 	.byte	0x04, 0x1c
        /*0026*/ 	.short	(.L_328 - .L_327)


	//   ....[0]....
.L_327:
        /*0028*/ 	.word	0x00000010


	//----- nvinfo : EIATTR_MAX_THREADS
	.align		4
.L_328:
        /*002c*/ 	.byte	0x04, 0x05
        /*002e*/ 	.short	(.L_330 - .L_329)
.L_329:
        /*0030*/ 	.word	0x00000100
        /*0034*/ 	.word	0x00000001
        /*0038*/ 	.word	0x00000001


	//----- nvinfo : EIATTR_CBANK_PARAM_SIZE
	.align		4
.L_330:
        /*003c*/ 	.byte	0x03, 0x19
        /*003e*/ 	.short	0x0418


	//----- nvinfo : EIATTR_PARAM_CBANK
	.align		4
        /*0040*/ 	.byte	0x04, 0x0a
        /*0042*/ 	.short	(.L_332 - .L_331)
	.align		4
.L_331:
        /*0044*/ 	.word	index@(.nv.constant0._ZN7cutlass13device_kernelIN5flash19enable_sm80_to_sm89INS1_16FlashAttnFwdSm80INS1_25CollectiveMainloopFwdSm80ILi8ELi2ELb0EN4cute5tupleIJNS5_1CILi128EEENS7_ILi64EEENS7_ILi192EEEEEELi192ENS_6half_tEfNS_4arch4Sm80ELb1ELb0ELb0ELb1ELb1ELb1ELb1ELb0EEENS1_21CollectiveEpilogueFwdINS6_IJS8_SA_S9_EEENS6_IJNS7_ILi1EEESI_SI_EEESC_SE_Li256ELb1ELb1ELb0ELb0EEENS1_19SingleTileSchedulerILb1ELb0ELb1ELi128EEEEEEEEEvNT_6ParamsE)
        /*0048*/ 	.short	0x0210
        /*004a*/ 	.short	0x0418


	//----- nvinfo : EIATTR_SW_WAR
	.align		4
.L_332:
        /*004c*/ 	.byte	0x04, 0x36
        /*004e*/ 	.short	(.L_334 - .L_333)
.L_333:
        /*0050*/ 	.word	0x00000008
.L_334:


//--------------------- .nv.callgraph             --------------------------
	.section	.nv.callgraph,"",@"SHT_CUDA_CALLGRAPH"
	.align	4
	.sectionentsize	8
	.align		4
        /*0000*/ 	.word	0x00000000
	.align		4
        /*0004*/ 	.word	0xffffffff
	.align		4
        /*0008*/ 	.word	0x00000000
	.align		4
        /*000c*/ 	.word	0xfffffffe
	.align		4
        /*0010*/ 	.word	0x00000000
	.align		4
        /*0014*/ 	.word	0xfffffffd
	.align		4
        /*0018*/ 	.word	0x00000000
	.align		4
        /*001c*/ 	.word	0xfffffffc


//--------------------- .nv.constant4             --------------------------
	.section	.nv.constant4,"a",@progbits
	.align	8
	.align		8
.nv.constant4:
        /*0000*/ 	.dword	_ZN72_INTERNAL_01b305d5_36_flash_fwd_hdim192_fp16_paged_sm80_cu_ceb34e2a_32214cuda3std3__45__cpo5beginE
	.align		8
        /*0008*/ 	.dword	_ZN72_INTERNAL_01b305d5_36_flash_fwd_hdim192_fp16_paged_sm80_cu_ceb34e2a_32214cuda3std3__45__cpo3endE
	.align		8
        /*0010*/ 	.dword	_ZN72_INTERNAL_01b305d5_36_flash_fwd_hdim192_fp16_paged_sm80_cu_ceb34e2a_32214cuda3std3__45__cpo6cbeginE
	.align		8
        /*0018*/ 	.dword	_ZN72_INTERNAL_01b305d5_36_flash_fwd_hdim192_fp16_paged_sm80_cu_ceb34e2a_32214cuda3std3__45__cpo4cendE
	.align		8
        /*0020*/ 	.dword	_ZN72_INTERNAL_01b305d5_36_flash_fwd_hdim192_fp16_paged_sm80_cu_ceb34e2a_32214cuda3std3__474_GLOBAL__N__01b305d5_36_flash_fwd_hdim192_fp16_paged_sm80_cu_ceb34e2a_32216ignoreE
	.align		8
        /*0028*/ 	.dword	_ZN72_INTERNAL_01b305d5_36_flash_fwd_hdim192_fp16_paged_sm80_cu_ceb34e2a_32214cuda3std3__419piecewise_constructE
	.align		8
        /*0030*/ 	.dword	_ZN72_INTERNAL_01b305d5_36_flash_fwd_hdim192_fp16_paged_sm80_cu_ceb34e2a_32214cuda3std3__48in_placeE
	.align		8
        /*0038*/ 	.dword	_ZN72_INTERNAL_01b305d5_36_flash_fwd_hdim192_fp16_paged_sm80_cu_ceb34e2a_32214cuda3std6ranges3__45__cpo4swapE
	.align		8
        /*0040*/ 	.dword	_ZN72_INTERNAL_01b305d5_36_flash_fwd_hdim192_fp16_paged_sm80_cu_ceb34e2a_32214cuda3std6ranges3__45__cpo9iter_moveE
	.align		8
        /*0048*/ 	.dword	_ZN72_INTERNAL_01b305d5_36_flash_fwd_hdim192_fp16_paged_sm80_cu_ceb34e2a_32214cute7productE
	.align		8
        /*0050*/ 	.dword	_ZN72_INTERNAL_01b305d5_36_flash_fwd_hdim192_fp16_paged_sm80_cu_ceb34e2a_32214cute1_E


//--------------------- .text._ZN7cutlass13device_kernelIN5flash19enable_sm80_to_sm89INS1_16FlashAttnFwdSm80INS1_25CollectiveMainloopFwdSm80ILi8ELi1ELb0EN4cute5tupleIJNS5_1CILi128EEENS7_ILi64EEENS7_ILi192EEEEEELi192ENS_6half_tEfNS_4arch4Sm80ELb0ELb0ELb0ELb0ELb1ELb0ELb1ELb0EEENS1_21CollectiveEpilogueFwdINS6_IJS8_SA_S9_EEENS6_IJNS7_ILi1EEESI_SI_EEESC_SE_Li256ELb0ELb1ELb0ELb0EEENS1_19SingleTileSchedulerILb0ELb0ELb1ELi128EEEEEEEEEvNT_6ParamsE --------------------------
	.section	.text._ZN7cutlass13device_kernelIN5flash19enable_sm80_to_sm89INS1_16FlashAttnFwdSm80INS1_25CollectiveMainloopFwdSm80ILi8ELi1ELb0EN4cute5tupleIJNS5_1CILi128EEENS7_ILi64EEENS7_ILi192EEEEEELi192ENS_6half_tEfNS_4arch4Sm80ELb0ELb0ELb0ELb0ELb1ELb0ELb1ELb0EEENS1_21CollectiveEpilogueFwdINS6_IJS8_SA_S9_EEENS6_IJNS7_ILi1EEESI_SI_EEESC_SE_Li256ELb0ELb1ELb0ELb0EEENS1_19SingleTileSchedulerILb0ELb0ELb1ELi128EEEEEEEEEvNT_6ParamsE,"ax",@progbits
	.align	128
.text._ZN7cutlass13device_kernelIN5flash19enable_sm80_to_sm89INS1_16FlashAttnFwdSm80INS1_25CollectiveMainloopFwdSm80ILi8ELi1ELb0EN4cute5tupleIJNS5_1CILi128EEENS7_ILi64EEENS7_ILi192EEEEEELi192ENS_6half_tEfNS_4arch4Sm80ELb0ELb0ELb0ELb0ELb1ELb0ELb1ELb0EEENS1_21CollectiveEpilogueFwdINS6_IJS8_SA_S9_EEENS6_IJNS7_ILi1EEESI_SI_EEESC_SE_Li256ELb0ELb1ELb0ELb0EEENS1_19SingleTileSchedulerILb0ELb0ELb1ELi128EEEEEEEEEvNT_6ParamsE:
        .type           _ZN7cutlass13device_kernelIN5flash19enable_sm80_to_sm89INS1_16FlashAttnFwdSm80INS1_25CollectiveMainloopFwdSm80ILi8ELi1ELb0EN4cute5tupleIJNS5_1CILi128EEENS7_ILi64EEENS7_ILi192EEEEEELi192ENS_6half_tEfNS_4arch4Sm80ELb0ELb0ELb0ELb0ELb1ELb0ELb1ELb0EEENS1_21CollectiveEpilogueFwdINS6_IJS8_SA_S9_EEENS6_IJNS7_ILi1EEESI_SI_EEESC_SE_Li256ELb0ELb1ELb0ELb0EEENS1_19SingleTileSchedulerILb0ELb0ELb1ELi128EEEEEEEEEvNT_6ParamsE,@function
        .size           _ZN7cutlass13device_kernelIN5flash19enable_sm80_to_sm89INS1_16FlashAttnFwdSm80INS1_25CollectiveMainloopFwdSm80ILi8ELi1ELb0EN4cute5tupleIJNS5_1CILi128EEENS7_ILi64EEENS7_ILi192EEEEEELi192ENS_6half_tEfNS_4arch4Sm80ELb0ELb0ELb0ELb0ELb1ELb0ELb1ELb0EEENS1_21CollectiveEpilogueFwdINS6_IJS8_SA_S9_EEENS6_IJNS7_ILi1EEESI_SI_EEESC_SE_Li256ELb0ELb1ELb0ELb0EEENS1_19SingleTileSchedulerILb0ELb0ELb1ELi128EEEEEEEEEvNT_6ParamsE,(.L_x_18 - _ZN7cutlass13device_kernelIN5flash19enable_sm80_to_sm89INS1_16FlashAttnFwdSm80INS1_25CollectiveMainloopFwdSm80ILi8ELi1ELb0EN4cute5tupleIJNS5_1CILi128EEENS7_ILi64EEENS7_ILi192EEEEEELi192ENS_6half_tEfNS_4arch4Sm80ELb0ELb0ELb0ELb0ELb1ELb0ELb1ELb0EEENS1_21CollectiveEpilogueFwdINS6_IJS8_SA_S9_EEENS6_IJNS7_ILi1EEESI_SI_EEESC_SE_Li256ELb0ELb1ELb0ELb0EEENS1_19SingleTileSchedulerILb0ELb0ELb1ELi128EEEEEEEEEvNT_6ParamsE)
        .other          _ZN7cutlass13device_kernelIN5flash19enable_sm80_to_sm89INS1_16FlashAttnFwdSm80INS1_25CollectiveMainloopFwdSm80ILi8ELi1ELb0EN4cute5tupleIJNS5_1CILi128EEENS7_ILi64EEENS7_ILi192EEEEEELi192ENS_6half_tEfNS_4arch4Sm80ELb0ELb0ELb0ELb0ELb1ELb0ELb1ELb0EEENS1_21CollectiveEpilogueFwdINS6_IJS8_SA_S9_EEENS6_IJNS7_ILi1EEESI_SI_EEESC_SE_Li256ELb0ELb1ELb0ELb0EEENS1_19SingleTileSchedulerILb0ELb0ELb1ELi128EEEEEEEEEvNT_6ParamsE,@"STO_CUDA_ENTRY STV_DEFAULT"
_ZN7cutlass13device_kernelIN5flash19enable_sm80_to_sm89INS1_16FlashAttnFwdSm80INS1_25CollectiveMainloopFwdSm80ILi8ELi1ELb0EN4cute5tupleIJNS5_1CILi128EEENS7_ILi64EEENS7_ILi192EEEEEELi192ENS_6half_tEfNS_4arch4Sm80ELb0ELb0ELb0ELb0ELb1ELb0ELb1ELb0EEENS1_21CollectiveEpilogueFwdINS6_IJS8_SA_S9_EEENS6_IJNS7_ILi1EEESI_SI_EEESC_SE_Li256ELb0ELb1ELb0ELb0EEENS1_19SingleTileSchedulerILb0ELb0ELb1ELi128EEEEEEEEEvNT_6ParamsE:
[----:B------:R-:W-:Y:S01]  /*0000*/  LDC R1, c[0x0][0x28] ;  /* 0x00000a00ff017b82 */ /* 0x000fe20000000800 */
[----:B------:R-:W-:Y:S05]  /*0010*/  EXIT ;  /* 0x000000000000794d */ /* 0x000fea0003800000 */
.L_x_0:
[----:B------:R-:W-:-:S00]  /*0020*/  BRA `(.L_x_0) ;  /* 0xfffffffc00fc7947 */ /* 0x000fc0000383ffff */
[----:B------:R-:W-:-:S00]  /*0030*/  NOP ;  /* 0x0000000000007918 */ /* 0x000fc00000000000 */
        /* <DEDUP_REMOVED lines=12> */
.L_x_18:


//--------------------- .text._ZN7cutlass13device_kernelIN5flash19enable_sm80_to_sm89INS1_16FlashAttnFwdSm80INS1_25CollectiveMainloopFwdSm80ILi8ELi1ELb0EN4cute5tupleIJNS5_1CILi128EEENS7_ILi64EEENS7_ILi192EEEEEELi192ENS_6half_tEfNS_4arch4Sm80ELb0ELb0ELb0ELb1ELb1ELb0ELb1ELb0EEENS1_21CollectiveEpilogueFwdINS6_IJS8_SA_S9_EEENS6_IJNS7_ILi1EEESI_SI_EEESC_SE_Li256ELb1ELb1ELb0ELb0EEENS1_19SingleTileSchedulerILb1ELb0ELb1ELi128EEEEEEEEEvNT_6ParamsE --------------------------
	.section	.text._ZN7cutlass13device_kernelIN5flash19enable_sm80_to_sm89INS1_16FlashAttnFwdSm80INS1_25CollectiveMainloopFwdSm80ILi8ELi1ELb0EN4cute5tupleIJNS5_1CILi128EEENS7_ILi64EEENS7_ILi192EEEEEELi192ENS_6half_tEfNS_4arch4Sm80ELb0ELb0ELb0ELb1ELb1ELb0ELb1ELb0EEENS1_21CollectiveEpilogueFwdINS6_IJS8_SA_S9_EEENS6_IJNS7_ILi1EEESI_SI_EEESC_SE_Li256ELb1ELb1ELb0ELb0EEENS1_19SingleTileSchedulerILb1ELb0ELb1ELi128EEEEEEEEEvNT_6ParamsE,"ax",@progbits
	.align	128
.text._ZN7cutlass13device_kernelIN5flash19enable_sm80_to_sm89INS1_16FlashAttnFwdSm80INS1_25CollectiveMainloopFwdSm80ILi8ELi1ELb0EN4cute5tupleIJNS5_1CILi128EEENS7_ILi64EEENS7_ILi192EEEEEELi192ENS_6half_tEfNS_4arch4Sm80ELb0ELb0ELb0ELb1ELb1ELb0ELb1ELb0EEENS1_21CollectiveEpilogueFwdINS6_IJS8_SA_S9_EEENS6_IJNS7_ILi1EEESI_SI_EEESC_SE_Li256ELb1ELb1ELb0ELb0EEENS1_19SingleTileSchedulerILb1ELb0ELb1ELi128EEEEEEEEEvNT_6ParamsE:
        .type           _ZN7cutlass13device_kernelIN5flash19enable_sm80_to_sm89INS1_16FlashAttnFwdSm80INS1_25CollectiveMainloopFwdSm80ILi8ELi1ELb0EN4cute5tupleIJNS5_1CILi128EEENS7_ILi64EEENS7_ILi192EEEEEELi192ENS_6half_tEfNS_4arch4Sm80ELb0ELb0ELb0ELb1ELb1ELb0ELb1ELb0EEENS1_21CollectiveEpilogueFwdINS6_IJS8_SA_S9_EEENS6_IJNS7_ILi1EEESI_SI_EEESC_SE_Li256ELb1ELb1ELb0ELb0EEENS1_19SingleTileSchedulerILb1ELb0ELb1ELi128EEEEEEEEEvNT_6ParamsE,@function
        .size           _ZN7cutlass13device_kernelIN5flash19enable_sm80_to_sm89INS1_16FlashAttnFwdSm80INS1_25CollectiveMainloopFwdSm80ILi8ELi1ELb0EN4cute5tupleIJNS5_1CILi128EEENS7_ILi64EEENS7_ILi192EEEEEELi192ENS_6half_tEfNS_4arch4Sm80ELb0ELb0ELb0ELb1ELb1ELb0ELb1ELb0EEENS1_21CollectiveEpilogueFwdINS6_IJS8_SA_S9_EEENS6_IJNS7_ILi1EEESI_SI_EEESC_SE_Li256ELb1ELb1ELb0ELb0EEENS1_19SingleTileSchedulerILb1ELb0ELb1ELi128EEEEEEEEEvNT_6ParamsE,(.L_x_19 - _ZN7cutlass13device_kernelIN5flash19enable_sm80_to_sm89INS1_16FlashAttnFwdSm80INS1_25CollectiveMainloopFwdSm80ILi8ELi1ELb0EN4cute5tupleIJNS5_1CILi128EEENS7_ILi64EEENS7_ILi192EEEEEELi192ENS_6half_tEfNS_4arch4Sm80ELb0ELb0ELb0ELb1ELb1ELb0ELb1ELb0EEENS1_21CollectiveEpilogueFwdINS6_IJS8_SA_S9_EEENS6_IJNS7_ILi1EEESI_SI_EEESC_SE_Li256ELb1ELb1ELb0ELb0EEENS1_19SingleTileSchedulerILb1ELb0ELb1ELi128EEEEEEEEEvNT_6ParamsE)
        .other          _ZN7cutlass13device_kernelIN5flash19enable_sm80_to_sm89INS1_16FlashAttnFwdSm80INS1_25CollectiveMainloopFwdSm80ILi8ELi1ELb0EN4cute5tupleIJNS5_1CILi128EEENS7_ILi64EEENS7_ILi192EEEEEELi192ENS_6half_tEfNS_4arch4Sm80ELb0ELb0ELb0ELb1ELb1ELb0ELb1ELb0EEENS1_21CollectiveEpilogueFwdINS6_IJS8_SA_S9_EEENS6_IJNS7_ILi1EEESI_SI_EEESC_SE_Li256ELb1ELb1ELb0ELb0EEENS1_19SingleTileSchedulerILb1ELb0ELb1ELi128EEEEEEEEEvNT_6ParamsE,@"STO_CUDA_ENTRY STV_DEFAULT"
_ZN7cutlass13device_kernelIN5flash19enable_sm80_to_sm89INS1_16FlashAttnFwdSm80INS1_25CollectiveMainloopFwdSm80ILi8ELi1ELb0EN4cute5tupleIJNS5_1CILi128EEENS7_ILi64EEENS7_ILi192EEEEEELi192ENS_6half_tEfNS_4arch4Sm80ELb0ELb0ELb0ELb1ELb1ELb0ELb1ELb0EEENS1_21CollectiveEpilogueFwdINS6_IJS8_SA_S9_EEENS6_IJNS7_ILi1EEESI_SI_EEESC_SE_Li256ELb1ELb1ELb0ELb0EEENS1_19SingleTileSchedulerILb1ELb0ELb1ELi128EEEEEEEEEvNT_6ParamsE:
[----:B------:R-:W-:Y:S01]  /*0000*/  LDC R1, c[0x0][0x28] ;  /* 0x00000a00ff017b82 */ /* 0x000fe20000000800 */
[----:B------:R-:W-:Y:S05]  /*0010*/  EXIT ;  /* 0x000000000000794d */ /* 0x000fea0003800000 */
.L_x_1:
        /* <DEDUP_REMOVED lines=14> */
.L_x_19:


//--------------------- .text._ZN7cutlass13device_kernelIN5flash19enable_sm80_to_sm89INS1_16FlashAttnFwdSm80INS1_25CollectiveMainloopFwdSm80ILi8ELi1ELb0EN4cute5tupleIJNS5_1CILi128EEENS7_ILi64EEENS7_ILi192EEEEEELi192ENS_6half_tEfNS_4arch4Sm80ELb0ELb0ELb0ELb1ELb1ELb1ELb1ELb0EEENS1_21CollectiveEpilogueFwdINS6_IJS8_SA_S9_EEENS6_IJNS7_ILi1EEESI_SI_EEESC_SE_Li256ELb1ELb1ELb0ELb0EEENS1_19SingleTileSchedulerILb1ELb0ELb1ELi128EEEEEEEEEvNT_6ParamsE --------------------------
	.section	.text._ZN7cutlass13device_kernelIN5flash19enable_sm80_to_sm89INS1_16FlashAttnFwdSm80INS1_25CollectiveMainloopFwdSm80ILi8ELi1ELb0EN4cute5tupleIJNS5_1CILi128EEENS7_ILi64EEENS7_ILi192EEEEEELi192ENS_6half_tEfNS_4arch4Sm80ELb0ELb0ELb0ELb1ELb1ELb1ELb1ELb0EEENS1_21CollectiveEpilogueFwdINS6_IJS8_SA_S9_EEENS6_IJNS7_ILi1EEESI_SI_EEESC_SE_Li256ELb1ELb1ELb0ELb0EEENS1_19SingleTileSchedulerILb1ELb0ELb1ELi128EEEEEEEEEvNT_6ParamsE,"ax",@progbits
	.align	128
.text._ZN7cutlass13device_kernelIN5flash19enable_sm80_to_sm89INS1_16FlashAttnFwdSm80INS1_25CollectiveMainloopFwdSm80ILi8ELi1ELb0EN4cute5tupleIJNS5_1CILi128EEENS7_ILi64EEENS7_ILi192EEEEEELi192ENS_6half_tEfNS_4arch4Sm80ELb0ELb0ELb0ELb1ELb1ELb1ELb1ELb0EEENS1_21CollectiveEpilogueFwdINS6_IJS8_SA_S9_EEENS6_IJNS7_ILi1EEESI_SI_EEESC_SE_Li256ELb1ELb1ELb0ELb0EEENS1_19SingleTileSchedulerILb1ELb0ELb1ELi128EEEEEEEEEvNT_6ParamsE:
        .type           _ZN7cutlass13device_kernelIN5flash19enable_sm80_to_sm89INS1_16FlashAttnFwdSm80INS1_25CollectiveMainloopFwdSm80ILi8ELi1ELb0EN4cute5tupleIJNS5_1CILi128EEENS7_ILi64EEENS7_ILi192EEEEEELi192ENS_6half_tEfNS_4arch4Sm80ELb0ELb0ELb0ELb1ELb1ELb1ELb1ELb0EEENS1_21CollectiveEpilogueFwdINS6_IJS8_SA_S9_EEENS6_IJNS7_ILi1EEESI_SI_EEESC_SE_Li256ELb1ELb1ELb0ELb0EEENS1_19SingleTileSchedulerILb1ELb0ELb1ELi128EEEEEEEEEvNT_6ParamsE,@function
        .size           _ZN7cutlass13device_kernelIN5flash19enable_sm80_to_sm89INS1_16FlashAttnFwdSm80INS1_25CollectiveMainloopFwdSm80ILi8ELi1ELb0EN4cute5tupleIJNS5_1CILi128EEENS7_ILi64EEENS7_ILi192EEEEEELi192ENS_6half_tEfNS_4arch4Sm80ELb0ELb0ELb0ELb1ELb1ELb1ELb1ELb0EEENS1_21CollectiveEpilogueFwdINS6_IJS8_SA_S9_EEENS6_IJNS7_ILi1EEESI_SI_EEESC_SE_Li256ELb1ELb1ELb0ELb0EEENS1_19SingleTileSchedulerILb1ELb0ELb1ELi128EEEEEEEEEvNT_6ParamsE,(.L_x_20 - _ZN7cutlass13device_kernelIN5flash19enable_sm80_to_sm89INS1_16FlashAttnFwdSm80INS1_25CollectiveMainloopFwdSm80ILi8ELi1ELb0EN4cute5tupleIJNS5_1CILi128EEENS7_ILi64EEENS7_ILi192EEEEEELi192ENS_6half_tEfNS_4arch4Sm80ELb0ELb0ELb0ELb1ELb1ELb1ELb1ELb0EEENS1_21CollectiveEpilogueFwdINS6_IJS8_SA_S9_EEENS6_IJNS7_ILi1EEESI_SI_EEESC_SE_Li256ELb1ELb1ELb0ELb0EEENS1_19SingleTileSchedulerILb1ELb0ELb1ELi128EEEEEEEEEvNT_6ParamsE)
        .other          _ZN7cutlass13device_kernelIN5flash19enable_sm80_to_sm89INS1_16FlashAttnFwdSm80INS1_25CollectiveMainloopFwdSm80ILi8ELi1ELb0EN4cute5tupleIJNS5_1CILi128EEENS7_ILi64EEENS7_ILi192EEEEEELi192ENS_6half_tEfNS_4arch4Sm80ELb0ELb0ELb0ELb1ELb1ELb1ELb1ELb0EEENS1_21CollectiveEpilogueFwdINS6_IJS8_SA_S9_EEENS6_IJNS7_ILi1EEESI_SI_EEESC_SE_Li256ELb1ELb1ELb0ELb0EEENS1_19SingleTileSchedulerILb1ELb0ELb1ELi128EEEEEEEEEvNT_6ParamsE,@"STO_CUDA_ENTRY STV_DEFAULT"
_ZN7cutlass13device_kernelIN5flash19enable_sm80_to_sm89INS1_16FlashAttnFwdSm80INS1_25CollectiveMainloopFwdSm80ILi8ELi1ELb0EN4cute5tupleIJNS5_1CILi128EEENS7_ILi64EEENS7_ILi192EEEEEELi192ENS_6half_tEfNS_4arch4Sm80ELb0ELb0ELb0ELb1ELb1ELb1ELb1ELb0EEENS1_21CollectiveEpilogueFwdINS6_IJS8_SA_S9_EEENS6_IJNS7_ILi1EEESI_SI_EEESC_SE_Li256ELb1ELb1ELb0ELb0EEENS1_19SingleTileSchedulerILb1ELb0ELb1ELi128EEEEEEEEEvNT_6ParamsE:
[----:B------:R-:W-:Y:S01]  /*0000*/  LDC R1, c[0x0][0x28] ;  /* 0x00000a00ff017b82 */ /* 0x000fe20000000800 */
[----:B------:R-:W-:Y:S05]  /*0010*/  EXIT ;  /* 0x000000000000794d */ /* 0x000fea0003800000 */
.L_x_2:
        /* <DEDUP_REMOVED lines=14> */
.L_x_20:


//--------------------- .text._ZN7cutlass13device_kernelIN5flash19enable_sm80_to_sm89INS1_16FlashAttnFwdSm80INS1_25CollectiveMainloopFwdSm80ILi8ELi1ELb0EN4cute5tupleIJNS5_1CILi128EEENS7_ILi64EEENS7_ILi192EEEEEELi192ENS_6half_tEfNS_4arch4Sm80ELb0ELb1ELb0ELb0ELb1ELb0ELb1ELb0EEENS1_21CollectiveEpilogueFwdINS6_IJS8_SA_S9_EEENS6_IJNS7_ILi1EEESI_SI_EEESC_SE_Li256ELb0ELb1ELb0ELb0EEENS1_19SingleTileSchedulerILb0ELb0ELb1ELi128EEEEEEEEEvNT_6ParamsE --------------------------
	.section	.text._ZN7cutlass13device_kernelIN5flash19enable_sm80_to_sm89INS1_16FlashAttnFwdSm80INS1_25CollectiveMainloopFwdSm80ILi8ELi1ELb0EN4cute5tupleIJNS5_1CILi128EEENS7_ILi64EEENS7_ILi192EEEEEELi192ENS_6half_tEfNS_4arch4Sm80ELb0ELb1ELb0ELb0ELb1ELb0ELb1ELb0EEENS1_21CollectiveEpilogueFwdINS6_IJS8_SA_S9_EEENS6_IJNS7_ILi1EEESI_SI_EEESC_SE_Li256ELb0ELb1ELb0ELb0EEENS1_19SingleTileSchedulerILb0ELb0ELb1ELi128EEEEEEEEEvNT_6ParamsE,"ax",@progbits
	.align	128
.text._ZN7cutlass13device_kernelIN5flash19enable_sm80_to_sm89INS1_16FlashAttnFwdSm80INS1_25CollectiveMainloopFwdSm80ILi8ELi1ELb0EN4cute5tupleIJNS5_1CILi128EEENS7_ILi64EEENS7_ILi192EEEEEELi192ENS_6half_tEfNS_4arch4Sm80ELb0ELb1ELb0ELb0ELb1ELb0ELb1ELb0EEENS1_21CollectiveEpilogueFwdINS6_IJS8_SA_S9_EEENS6_IJNS7_ILi1EEESI_SI_EEESC_SE_Li256ELb0ELb1ELb0ELb0EEENS1_19SingleTileSchedulerILb0ELb0ELb1ELi128EEEEEEEEEvNT_6ParamsE:
        .type           _ZN7cutlass13device_kernelIN5flash19enable_sm80_to_sm89INS1_16FlashAttnFwdSm80INS1_25CollectiveMainloopFwdSm80ILi8ELi1ELb0EN4cute5tupleIJNS5_1CILi128EEENS7_ILi64EEENS7_ILi192EEEEEELi192ENS_6half_tEfNS_4arch4Sm80ELb0ELb1ELb0ELb0ELb1ELb0ELb1ELb0EEENS1_21CollectiveEpilogueFwdINS6_IJS8_SA_S9_EEENS6_IJNS7_ILi1EEESI_SI_EEESC_SE_Li256ELb0ELb1ELb0ELb0EEENS1_19SingleTileSchedulerILb0ELb0ELb1ELi128EEEEEEEEEvNT_6ParamsE,@function
        .size           _ZN7cutlass13device_kernelIN5flash19enable_sm80_to_sm89INS1_16FlashAttnFwdSm80INS1_25CollectiveMainloopFwdSm80ILi8ELi1ELb0EN4cute5tupleIJNS5_1CILi128EEENS7_ILi64EEENS7_ILi192EEEEEELi192ENS_6half_tEfNS_4arch4Sm80ELb0ELb1ELb0ELb0ELb1ELb0ELb1ELb0EEENS1_21CollectiveEpilogueFwdINS6_IJS8_SA_S9_EEENS6_IJNS7_ILi1EEESI_SI_EEESC_SE_Li256ELb0ELb1ELb0ELb0EEENS1_19SingleTileSchedulerILb0ELb0ELb1ELi128EEEEEEEEEvNT_6ParamsE,(.L_x_21 - _ZN7cutlass13device_kernelIN5flash19enable_sm80_to_sm89INS1_16FlashAttnFwdSm80INS1_25CollectiveMainloopFwdSm80ILi8ELi1ELb0EN4cute5tupleIJNS5_1CILi128EEENS7_ILi64EEENS7_ILi192EEEEEELi192ENS_6half_tEfNS_4arch4Sm80ELb0ELb1ELb0ELb0ELb1ELb0ELb1ELb0EEENS1_21CollectiveEpilogueFwdINS6_IJS8_SA_S9_EEENS6_IJNS7_ILi1EEESI_SI_EEESC_SE_Li256ELb0ELb1ELb0ELb0EEENS1_19SingleTileSchedulerILb0ELb0ELb1ELi128EEEEEEEEEvNT_6ParamsE)
        .other          _ZN7cutlass13device_kernelIN5flash19enable_sm80_to_sm89INS1_16FlashAttnFwdSm80INS1_25CollectiveMainloopFwdSm80ILi8ELi1ELb0EN4cute5tupleIJNS5_1CILi128EEENS7_ILi64EEENS7_ILi192EEEEEELi192ENS_6half_tEfNS_4arch4Sm80ELb0ELb1ELb0ELb0ELb1ELb0ELb1ELb0EEENS1_21CollectiveEpilogueFwdINS6_IJS8_SA_S9_EEENS6_IJNS7_ILi1EEESI_SI_EEESC_SE_Li256ELb0ELb1ELb0ELb0EEENS1_19SingleTileSchedulerILb0ELb0ELb1ELi128EEEEEEEEEvNT_6ParamsE,@"STO_CUDA_ENTRY STV_DEFAULT"
_ZN7cutlass13device_kernelIN5flash19enable_sm80_to_sm89INS1_16FlashAttnFwdSm80INS1_25CollectiveMainloopFwdSm80ILi8ELi1ELb0EN4cute5tupleIJNS5_1CILi128EEENS7_ILi64EEENS7_ILi192EEEEEELi192ENS_6half_tEfNS_4arch4Sm80ELb0ELb1ELb0ELb0ELb1ELb0ELb1ELb0EEENS1_21CollectiveEpilogueFwdINS6_IJS8_SA_S9_EEENS6_IJNS7_ILi1EEESI_SI_EEESC_SE_Li256ELb0ELb1ELb0ELb0EEENS1_19SingleTileSchedulerILb0ELb0ELb1ELi128EEEEEEEEEvNT_6ParamsE:
[----:B------:R-:W-:Y:S01]  /*0000*/  LDC R1, c[0x0][0x28] ;  /* 0x00000a00ff017b82 */ /* 0x000fe20000000800 */
[----:B------:R-:W-:Y:S05]  /*0010*/  EXIT ;  /* 0x000000000000794d */ /* 0x000fea0003800000 */
.L_x_3:
        /* <DEDUP_REMOVED lines=14> */
.L_x_21:


//--------------------- .text._ZN7cutlass13device_kernelIN5flash19enable_sm80_to_sm89INS1_16FlashAttnFwdSm80INS1_25CollectiveMainloopFwdSm80ILi8ELi1ELb0EN4cute5tupleIJNS5_1CILi128EEENS7_ILi64EEENS7_ILi192EEEEEELi192ENS_6half_tEfNS_4arch4Sm80ELb0ELb1ELb0ELb1ELb1ELb0ELb1ELb0EEENS1_21CollectiveEpilogueFwdINS6_IJS8_SA_S9_EEENS6_IJNS7_ILi1EEESI_SI_EEESC_SE_Li256ELb1ELb1ELb0ELb0EEENS1_19SingleTileSchedulerILb1ELb0ELb1ELi128EEEEEEEEEvNT_6ParamsE --------------------------
	.section	.text._ZN7cutlass13device_kernelIN5flash19enable_sm80_to_sm89INS1_16FlashAttnFwdSm80INS1_25CollectiveMainloopFwdSm80ILi8ELi1ELb0EN4cute5tupleIJNS5_1CILi128EEENS7_ILi64EEENS7_ILi192EEEEEELi192ENS_6half_tEfNS_4arch4Sm80ELb0ELb1ELb0ELb1ELb1ELb0ELb1ELb0EEENS1_21CollectiveEpilogueFwdINS6_IJS8_SA_S9_EEENS6_IJNS7_ILi1EEESI_SI_EEESC_SE_Li256ELb1ELb1ELb0ELb0EEENS1_19SingleTileSchedulerILb1ELb0ELb1ELi128EEEEEEEEEvNT_6ParamsE,"ax",@progbits
	.align	128
.text._ZN7cutlass13device_kernelIN5flash19enable_sm80_to_sm89INS1_16FlashAttnFwdSm80INS1_25CollectiveMainloopFwdSm80ILi8ELi1ELb0EN4cute5tupleIJNS5_1CILi128EEENS7_ILi64EEENS7_ILi192EEEEEELi192ENS_6half_tEfNS_4arch4Sm80ELb0ELb1ELb0ELb1ELb1ELb0ELb1ELb0EEENS1_21CollectiveEpilogueFwdINS6_IJS8_SA_S9_EEENS6_IJNS7_ILi1EEESI_SI_EEESC_SE_Li256ELb1ELb1ELb0ELb0EEENS1_19SingleTileSchedulerILb1ELb0ELb1ELi128EEEEEEEEEvNT_6ParamsE:
        .type           _ZN7cutlass13device_kernelIN5flash19enable_sm80_to_sm89INS1_16FlashAttnFwdSm80INS1_25CollectiveMainloopFwdSm80ILi8ELi1ELb0EN4cute5tupleIJNS5_1CILi128EEENS7_ILi64EEENS7_ILi192EEEEEELi192ENS_6half_tEfNS_4arch4Sm80ELb0ELb1ELb0ELb1ELb1ELb0ELb1ELb0EEENS1_21CollectiveEpilogueFwdINS6_IJS8_SA_S9_EEENS6_IJNS7_ILi1EEESI_SI_EEESC_SE_Li256ELb1ELb1ELb0ELb0EEENS1_19SingleTileSchedulerILb1ELb0ELb1ELi128EEEEEEEEEvNT_6ParamsE,@function
        .size           _ZN7cutlass13device_kernelIN5flash19enable_sm80_to_sm89INS1_16FlashAttnFwdSm80INS1_25CollectiveMainloopFwdSm80ILi8ELi1ELb0EN4cute5tupleIJNS5_1CILi128EEENS7_ILi64EEENS7_ILi192EEEEEELi192ENS_6half_tEfNS_4arch4Sm80ELb0ELb1ELb0ELb1ELb1ELb0ELb1ELb0EEENS1_21CollectiveEpilogueFwdINS6_IJS8_SA_S9_EEENS6_IJNS7_ILi1EEESI_SI_EEESC_SE_Li256ELb1ELb1ELb0ELb0EEENS1_19SingleTileSchedulerILb1ELb0ELb1ELi128EEEEEEEEEvNT_6ParamsE,(.L_x_22 - _ZN7cutlass13device_kernelIN5flash19enable_sm80_to_sm89INS1_16FlashAttnFwdSm80INS1_25CollectiveMainloopFwdSm80ILi8ELi1ELb0EN4cute5tupleIJNS5_1CILi128EEENS7_ILi64EEENS7_ILi192EEEEEELi192ENS_6half_tEfNS_4arch4Sm80ELb0ELb1ELb0ELb1ELb1ELb0ELb1ELb0EEENS1_21CollectiveEpilogueFwdINS6_IJS8_SA_S9_EEENS6_IJNS7_ILi1EEESI_SI_EEESC_SE_Li256ELb1ELb1ELb0ELb0EEENS1_19SingleTileSchedulerILb1ELb0ELb1ELi128EEEEEEEEEvNT_6ParamsE)
        .other          _ZN7cutlass13device_kernelIN5flash19enable_sm80_to_sm89INS1_16FlashAttnFwdSm80INS1_25CollectiveMainloopFwdSm80ILi8ELi1ELb0EN4cute5tupleIJNS5_1CILi128EEENS7_ILi64EEENS7_ILi192EEEEEELi192ENS_6half_tEfNS_4arch4Sm80ELb0ELb1ELb0ELb1ELb1ELb0ELb1ELb0EEENS1_21CollectiveEpilogueFwdINS6_IJS8_SA_S9_EEENS6_IJNS7_ILi1EEESI_SI_EEESC_SE_Li256ELb1ELb1ELb0ELb0EEENS1_19SingleTileSchedulerILb1ELb0ELb1ELi128EEEEEEEEEvNT_6ParamsE,@"STO_CUDA_ENTRY STV_DEFAULT"
_ZN7cutlass13device_kernelIN5flash19enable_sm80_to_sm89INS1_16FlashAttnFwdSm80INS1_25CollectiveMainloopFwdSm80ILi8ELi1ELb0EN4cute5tupleIJNS5_1CILi128EEENS7_ILi64EEENS7_ILi192EEEEEELi192ENS_6half_tEfNS_4arch4Sm80ELb0ELb1ELb0ELb1ELb1ELb0ELb1ELb0EEENS1_21CollectiveEpilogueFwdINS6_IJS8_SA_S9_EEENS6_IJNS7_ILi1EEESI_SI_EEESC_SE_Li256ELb1ELb1ELb0ELb0EEENS1_19SingleTileSchedulerILb1ELb0ELb1ELi128EEEEEEEEEvNT_6ParamsE:
[----:B------:R-:W-:Y:S01]  /*0000*/  LDC R1, c[0x0][0x28] ;  /* 0x00000a00ff017b82 */ /* 0x000fe20000000800 */
[----:B------:R-:W-:Y:S05]  /*0010*/  EXIT ;  /* 0x000000000000794d */ /* 0x000fea0003800000 */
.L_x_4:
        /* <DEDUP_REMOVED lines=14> */
.L_x_22:


//--------------------- .text._ZN7cutlass13device_kernelIN5flash19enable_sm80_to_sm89INS1_16FlashAttnFwdSm80INS1_25CollectiveMainloopFwdSm80ILi8ELi1ELb0EN4cute5tupleIJNS5_1CILi128EEENS7_ILi64EEENS7_ILi192EEEEEELi192ENS_6half_tEfNS_4arch4Sm80ELb0ELb1ELb0ELb1ELb1ELb1ELb1ELb0EEENS1_21CollectiveEpilogueFwdINS6_IJS8_SA_S9_EEENS6_IJNS7_ILi1EEESI_SI_EEESC_SE_Li256ELb1ELb1ELb0ELb0EEENS1_19SingleTileSchedulerILb1ELb0ELb1ELi128EEEEEEEEEvNT_6ParamsE --------------------------
	.section	.text._ZN7cutlass13device_kernelIN5flash19enable_sm80_to_sm89INS1_16FlashAttnFwdSm80INS1_25CollectiveMainloopFwdSm80ILi8ELi1ELb0EN4cute5tupleIJNS5_1CILi128EEENS7_ILi64EEENS7_ILi192EEEEEELi192ENS_6half_tEfNS_4arch4Sm80ELb0ELb1ELb0ELb1ELb1ELb1ELb1ELb0EEENS1_21CollectiveEpilogueFwdINS6_IJS8_SA_S9_EEENS6_IJNS7_ILi1EEESI_SI_EEESC_SE_Li256ELb1ELb1ELb0ELb0EEENS1_19SingleTileSchedulerILb1ELb0ELb1ELi128EEEEEEEEEvNT_6ParamsE,"ax",@progbits
	.align	128
.text._ZN7cutlass13device_kernelIN5flash19enable_sm80_to_sm89INS1_16FlashAttnFwdSm80INS1_25CollectiveMainloopFwdSm80ILi8ELi1ELb0EN4cute5tupleIJNS5_1CILi128EEENS7_ILi64EEENS7_ILi192EEEEEELi192ENS_6half_tEfNS_4arch4Sm80ELb0ELb1ELb0ELb1ELb1ELb1ELb1ELb0EEENS1_21CollectiveEpilogueFwdINS6_IJS8_SA_S9_EEENS6_IJNS7_ILi1EEESI_SI_EEESC_SE_Li256ELb1ELb1ELb0ELb0EEENS1_19SingleTileSchedulerILb1ELb0ELb1ELi128EEEEEEEEEvNT_6ParamsE:
        .type           _ZN7cutlass13device_kernelIN5flash19enable_sm80_to_sm89INS1_16FlashAttnFwdSm80INS1_25CollectiveMainloopFwdSm80ILi8ELi1ELb0EN4cute5tupleIJNS5_1CILi128EEENS7_ILi64EEENS7_ILi192EEEEEELi192ENS_6half_tEfNS_4arch4Sm80ELb0ELb1ELb0ELb1ELb1ELb1ELb1ELb0EEENS1_21CollectiveEpilogueFwdINS6_IJS8_SA_S9_EEENS6_IJNS7_ILi1EEESI_SI_EEESC_SE_Li256ELb1ELb1ELb0ELb0EEENS1_19SingleTileSchedulerILb1ELb0ELb1ELi128EEEEEEEEEvNT_6ParamsE,@function
        .size           _ZN7cutlass13device_kernelIN5flash19enable_sm80_to_sm89INS1_16FlashAttnFwdSm80INS1_25CollectiveMainloopFwdSm80ILi8ELi1ELb0EN4cute5tupleIJNS5_1CILi128EEENS7_ILi64EEENS7_ILi192EEEEEELi192ENS_6half_tEfNS_4arch4Sm80ELb0ELb1ELb0ELb1ELb1ELb1ELb1ELb0EEENS1_21CollectiveEpilogueFwdINS6_IJS8_SA_S9_EEENS6_IJNS7_ILi1EEESI_SI_EEESC_SE_Li256ELb1ELb1ELb0ELb0EEENS1_19SingleTileSchedulerILb1ELb0ELb1ELi128EEEEEEEEEvNT_6ParamsE,(.L_x_23 - _ZN7cutlass13device_kernelIN5flash19enable_sm80_to_sm89INS1_16FlashAttnFwdSm80INS1_25CollectiveMainloopFwdSm80ILi8ELi1ELb0EN4cute5tupleIJNS5_1CILi128EEENS7_ILi64EEENS7_ILi192EEEEEELi192ENS_6half_tEfNS_4arch4Sm80ELb0ELb1ELb0ELb1ELb1ELb1ELb1ELb0EEENS1_21CollectiveEpilogueFwdINS6_IJS8_SA_S9_EEENS6_IJNS7_ILi1EEESI_SI_EEESC_SE_Li256ELb1ELb1ELb0ELb0EEENS1_19SingleTileSchedulerILb1ELb0ELb1ELi128EEEEEEEEEvNT_6ParamsE)
        .other          _ZN7cutlass13device_kernelIN5flash19enable_sm80_to_sm89INS1_16FlashAttnFwdSm80INS1_25CollectiveMainloopFwdSm80ILi8ELi1ELb0EN4cute5tupleIJNS5_1CILi128EEENS7_ILi64EEENS7_ILi192EEEEEELi192ENS_6half_tEfNS_4arch4Sm80ELb0ELb1ELb0ELb1ELb1ELb1ELb1ELb0EEENS1_21CollectiveEpilogueFwdINS6_IJS8_SA_S9_EEENS6_IJNS7_ILi1EEESI_SI_EEESC_SE_Li256ELb1ELb1ELb0ELb0EEENS1_19SingleTileSchedulerILb1ELb0ELb1ELi128EEEEEEEEEvNT_6ParamsE,@"STO_CUDA_ENTRY STV_DEFAULT"
_ZN7cutlass13device_kernelIN5flash19enable_sm80_to_sm89INS1_16FlashAttnFwdSm80INS1_25CollectiveMainloopFwdSm80ILi8ELi1ELb0EN4cute5tupleIJNS5_1CILi128EEENS7_ILi64EEENS7_ILi192EEEEEELi192ENS_6half_tEfNS_4arch4Sm80ELb0ELb1ELb0ELb1ELb1ELb1ELb1ELb0EEENS1_21CollectiveEpilogueFwdINS6_IJS8_SA_S9_EEENS6_IJNS7_ILi1EEESI_SI_EEESC_SE_Li256ELb1ELb1ELb0ELb0EEENS1_19SingleTileSchedulerILb1ELb0ELb1ELi128EEEEEEEEEvNT_6ParamsE:
[----:B------:R-:W-:Y:S01]  /*0000*/  LDC R1, c[0x0][0x28] ;  /* 0x00000a00ff017b82 */ /* 0x000fe20000000800 */
[----:B------:R-:W-:Y:S05]  /*0010*/  EXIT ;  /* 0x000000000000794d */ /* 0x000fea0003800000 */
.L_x_5:
        /* <DEDUP_REMOVED lines=14> */
.L_x_23:


//--------------------- .text._ZN7cutlass13device_kernelIN5flash19enable_sm80_to_sm89INS1_16FlashAttnFwdSm80INS1_25CollectiveMainloopFwdSm80ILi8ELi1ELb0EN4cute5tupleIJNS5_1CILi128EEENS7_ILi64EEENS7_ILi192EEEEEELi192ENS_6half_tEfNS_4arch4Sm80ELb1ELb0ELb0ELb0ELb1ELb0ELb1ELb0EEENS1_21CollectiveEpilogueFwdINS6_IJS8_SA_S9_EEENS6_IJNS7_ILi1EEESI_SI_EEESC_SE_Li256ELb0ELb1ELb0ELb0EEENS1_30DynamicPersistentTileSchedulerILi256ELi256ELb0ELb1ELb0EEEEEEEEEvNT_6ParamsE --------------------------
	.section	.text._ZN7cutlass13device_kernelIN5flash19enable_sm80_to_sm89INS1_16FlashAttnFwdSm80INS1_25CollectiveMainloopFwdSm80ILi8ELi1ELb0EN4cute5tupleIJNS5_1CILi128EEENS7_ILi64EEENS7_ILi192EEEEEELi192ENS_6half_tEfNS_4arch4Sm80ELb1ELb0ELb0ELb0ELb1ELb0ELb1ELb0EEENS1_21CollectiveEpilogueFwdINS6_IJS8_SA_S9_EEENS6_IJNS7_ILi1EEESI_SI_EEESC_SE_Li256ELb0ELb1ELb0ELb0EEENS1_30DynamicPersistentTileSchedulerILi256ELi256ELb0ELb1ELb0EEEEEEEEEvNT_6ParamsE,"ax",@progbits
	.align	128
.text._ZN7cutlass13device_kernelIN5flash19enable_sm80_to_sm89INS1_16FlashAttnFwdSm80INS1_25CollectiveMainloopFwdSm80ILi8ELi1ELb0EN4cute5tupleIJNS5_1CILi128EEENS7_ILi64EEENS7_ILi192EEEEEELi192ENS_6half_tEfNS_4arch4Sm80ELb1ELb0ELb0ELb0ELb1ELb0ELb1ELb0EEENS1_21CollectiveEpilogueFwdINS6_IJS8_SA_S9_EEENS6_IJNS7_ILi1EEESI_SI_EEESC_SE_Li256ELb0ELb1ELb0ELb0EEENS1_30DynamicPersistentTileSchedulerILi256ELi256ELb0ELb1ELb0EEEEEEEEEvNT_6ParamsE:
        .type           _ZN7cutlass13device_kernelIN5flash19enable_sm80_to_sm89INS1_16FlashAttnFwdSm80INS1_25CollectiveMainloopFwdSm80ILi8ELi1ELb0EN4cute5tupleIJNS5_1CILi128EEENS7_ILi64EEENS7_ILi192EEEEEELi192ENS_6half_tEfNS_4arch4Sm80ELb1ELb0ELb0ELb0ELb1ELb0ELb1ELb0EEENS1_21CollectiveEpilogueFwdINS6_IJS8_SA_S9_EEENS6_IJNS7_ILi1EEESI_SI_EEESC_SE_Li256ELb0ELb1ELb0ELb0EEENS1_30DynamicPersistentTileSchedulerILi256ELi256ELb0ELb1ELb0EEEEEEEEEvNT_6ParamsE,@function
        .size           _ZN7cutlass13device_kernelIN5flash19enable_sm80_to_sm89INS1_16FlashAttnFwdSm80INS1_25CollectiveMainloopFwdSm80ILi8ELi1ELb0EN4cute5tupleIJNS5_1CILi128EEENS7_ILi64EEENS7_ILi192EEEEEELi192ENS_6half_tEfNS_4arch4Sm80ELb1ELb0ELb0ELb0ELb1ELb0ELb1ELb0EEENS1_21CollectiveEpilogueFwdINS6_IJS8_SA_S9_EEENS6_IJNS7_ILi1EEESI_SI_EEESC_SE_Li256ELb0ELb1ELb0ELb0EEENS1_30DynamicPersistentTileSchedulerILi256ELi256ELb0ELb1ELb0EEEEEEEEEvNT_6ParamsE,(.L_x_24 - _ZN7cutlass13device_kernelIN5flash19enable_sm80_to_sm89INS1_16FlashAttnFwdSm80INS1_25CollectiveMainloopFwdSm80ILi8ELi1ELb0EN4cute5tupleIJNS5_1CILi128EEENS7_ILi64EEENS7_ILi192EEEEEELi192ENS_6half_tEfNS_4arch4Sm80ELb1ELb0ELb0ELb0ELb1ELb0ELb1ELb0EEENS1_21CollectiveEpilogueFwdINS6_IJS8_SA_S9_EEENS6_IJNS7_ILi1EEESI_SI_EEESC_SE_Li256ELb0ELb1ELb0ELb0EEENS1_30DynamicPersistentTileSchedulerILi256ELi256ELb0ELb1ELb0EEEEEEEEEvNT_6ParamsE)
        .other          _ZN7cutlass13device_kernelIN5flash19enable_sm80_to_sm89INS1_16FlashAttnFwdSm80INS1_25CollectiveMainloopFwdSm80ILi8ELi1ELb0EN4cute5tupleIJNS5_1CILi128EEENS7_ILi64EEENS7_ILi192EEEEEELi192ENS_6half_tEfNS_4arch4Sm80ELb1ELb0ELb0ELb0ELb1ELb0ELb1ELb0EEENS1_21CollectiveEpilogueFwdINS6_IJS8_SA_S9_EEENS6_IJNS7_ILi1EEESI_SI_EEESC_SE_Li256ELb0ELb1ELb0ELb0EEENS1_30DynamicPersistentTileSchedulerILi256ELi256ELb0ELb1ELb0EEEEEEEEEvNT_6ParamsE,@"STO_CUDA_ENTRY STV_DEFAULT"
_ZN7cutlass13device_kernelIN5flash19enable_sm80_to_sm89INS1_16FlashAttnFwdSm80INS1_25CollectiveMainloopFwdSm80ILi8ELi1ELb0EN4cute5tupleIJNS5_1CILi128EEENS7_ILi64EEENS7_ILi192EEEEEELi192ENS_6half_tEfNS_4arch4Sm80ELb1ELb0ELb0ELb0ELb1ELb0ELb1ELb0EEENS1_21CollectiveEpilogueFwdINS6_IJS8_SA_S9_EEENS6_IJNS7_ILi1EEESI_SI_EEESC_SE_Li256ELb0ELb1ELb0ELb0EEENS1_30DynamicPersistentTileSchedulerILi256ELi256ELb0ELb1ELb0EEEEEEEEEvNT_6ParamsE:
[----:B------:R-:W-:Y:S01]  /*0000*/  LDC R1, c[0x0][0x28] ;  /* 0x00000a00ff017b82 */ /* 0x000fe20000000800 */
[----:B------:R-:W-:Y:S05]  /*0010*/  EXIT ;  /* 0x000000000000794d */ /* 0x000fea0003800000 */
.L_x_6:
        /* <DEDUP_REMOVED lines=14> */
.L_x_24:


//--------------------- .text._ZN7cutlass13device_kernelIN5flash19enable_sm80_to_sm89INS1_16FlashAttnFwdSm80INS1_25CollectiveMainloopFwdSm80ILi8ELi1ELb0EN4cute5tupleIJNS5_1CILi128EEENS7_ILi64EEENS7_ILi192EEEEEELi192ENS_6half_tEfNS_4arch4Sm80ELb1ELb0ELb0ELb1ELb1ELb0ELb1ELb0EEENS1_21CollectiveEpilogueFwdINS6_IJS8_SA_S9_EEENS6_IJNS7_ILi1EEESI_SI_EEESC_SE_Li256ELb1ELb1ELb0ELb0EEENS1_19SingleTileSchedulerILb1ELb0ELb1ELi128EEEEEEEEEvNT_6ParamsE --------------------------
	.section	.text._ZN7cutlass13device_kernelIN5flash19enable_sm80_to_sm89INS1_16FlashAttnFwdSm80INS1_25CollectiveMainloopFwdSm80ILi8ELi1ELb0EN4cute5tupleIJNS5_1CILi128EEENS7_ILi64EEENS7_ILi192EEEEEELi192ENS_6half_tEfNS_4arch4Sm80ELb1ELb0ELb0ELb1ELb1ELb0ELb1ELb0EEENS1_21CollectiveEpilogueFwdINS6_IJS8_SA_S9_EEENS6_IJNS7_ILi1EEESI_SI_EEESC_SE_Li256ELb1ELb1ELb0ELb0EEENS1_19SingleTileSchedulerILb1ELb0ELb1ELi128EEEEEEEEEvNT_6ParamsE,"ax",@progbits
	.align	128
.text._ZN7cutlass13device_kernelIN5flash19enable_sm80_to_sm89INS1_16FlashAttnFwdSm80INS1_25CollectiveMainloopFwdSm80ILi8ELi1ELb0EN4cute5tupleIJNS5_1CILi128EEENS7_ILi64EEENS7_ILi192EEEEEELi192ENS_6half_tEfNS_4arch4Sm80ELb1ELb0ELb0ELb1ELb1ELb0ELb1ELb0EEENS1_21CollectiveEpilogueFwdINS6_IJS8_SA_S9_EEENS6_IJNS7_ILi1EEESI_SI_EEESC_SE_Li256ELb1ELb1ELb0ELb0EEENS1_19SingleTileSchedulerILb1ELb0ELb1ELi128EEEEEEEEEvNT_6ParamsE:
        .type           _ZN7cutlass13device_kernelIN5flash19enable_sm80_to_sm89INS1_16FlashAttnFwdSm80INS1_25CollectiveMainloopFwdSm80ILi8ELi1ELb0EN4cute5tupleIJNS5_1CILi128EEENS7_ILi64EEENS7_ILi192EEEEEELi192ENS_6half_tEfNS_4arch4Sm80ELb1ELb0ELb0ELb1ELb1ELb0ELb1ELb0EEENS1_21CollectiveEpilogueFwdINS6_IJS8_SA_S9_EEENS6_IJNS7_ILi1EEESI_SI_EEESC_SE_Li256ELb1ELb1ELb0ELb0EEENS1_19SingleTileSchedulerILb1ELb0ELb1ELi128EEEEEEEEEvNT_6ParamsE,@function
        .size           _ZN7cutlass13device_kernelIN5flash19enable_sm80_to_sm89INS1_16FlashAttnFwdSm80INS1_25CollectiveMainloopFwdSm80ILi8ELi1ELb0EN4cute5tupleIJNS5_1CILi128EEENS7_ILi64EEENS7_ILi192EEEEEELi192ENS_6half_tEfNS_4arch4Sm80ELb1ELb0ELb0ELb1ELb1ELb0ELb1ELb0EEENS1_21CollectiveEpilogueFwdINS6_IJS8_SA_S9_EEENS6_IJNS7_ILi1EEESI_SI_EEESC_SE_Li256ELb1ELb1ELb0ELb0EEENS1_19SingleTileSchedulerILb1ELb0ELb1ELi128EEEEEEEEEvNT_6ParamsE,(.L_x_25 - _ZN7cutlass13device_kernelIN5flash19enable_sm80_to_sm89INS1_16FlashAttnFwdSm80INS1_25CollectiveMainloopFwdSm80ILi8ELi1ELb0EN4cute5tupleIJNS5_1CILi128EEENS7_ILi64EEENS7_ILi192EEEEEELi192ENS_6half_tEfNS_4arch4Sm80ELb1ELb0ELb0ELb1ELb1ELb0ELb1ELb0EEENS1_21CollectiveEpilogueFwdINS6_IJS8_SA_S9_EEENS6_IJNS7_ILi1EEESI_SI_EEESC_SE_Li256ELb1ELb1ELb0ELb0EEENS1_19SingleTileSchedulerILb1ELb0ELb1ELi128EEEEEEEEEvNT_6ParamsE)
        .other          _ZN7cutlass13device_kernelIN5flash19enable_sm80_to_sm89INS1_16FlashAttnFwdSm80INS1_25CollectiveMainloopFwdSm80ILi8ELi1ELb0EN4cute5tupleIJNS5_1CILi128EEENS7_ILi64EEENS7_ILi192EEEEEELi192ENS_6half_tEfNS_4arch4Sm80ELb1ELb0ELb0ELb1ELb1ELb0ELb1ELb0EEENS1_21CollectiveEpilogueFwdINS6_IJS8_SA_S9_EEENS6_IJNS7_ILi1EEESI_SI_EEESC_SE_Li256ELb1ELb1ELb0ELb0EEENS1_19SingleTileSchedulerILb1ELb0ELb1ELi128EEEEEEEEEvNT_6ParamsE,@"STO_CUDA_ENTRY STV_DEFAULT"
_ZN7cutlass13device_kernelIN5flash19enable_sm80_to_sm89INS1_16FlashAttnFwdSm80INS1_25CollectiveMainloopFwdSm80ILi8ELi1ELb0EN4cute5tupleIJNS5_1CILi128EEENS7_ILi64EEENS7_ILi192EEEEEELi192ENS_6half_tEfNS_4arch4Sm80ELb1ELb0ELb0ELb1ELb1ELb0ELb1ELb0EEENS1_21CollectiveEpilogueFwdINS6_IJS8_SA_S9_EEENS6_IJNS7_ILi1EEESI_SI_EEESC_SE_Li256ELb1ELb1ELb0ELb0EEENS1_19SingleTileSchedulerILb1ELb0ELb1ELi128EEEEEEEEEvNT_6ParamsE:
[----:B------:R-:W-:Y:S01]  /*0000*/  LDC R1, c[0x0][0x28] ;  /* 0x00000a00ff017b82 */ /* 0x000fe20000000800 */
[----:B------:R-:W-:Y:S05]  /*0010*/  EXIT ;  /* 0x000000000000794d */ /* 0x000fea0003800000 */
.L_x_7:
        /* <DEDUP_REMOVED lines=14> */
.L_x_25:


//--------------------- .text._ZN7cutlass13device_kernelIN5flash19enable_sm80_to_sm89INS1_16FlashAttnFwdSm80INS1_25CollectiveMainloopFwdSm80ILi8ELi1ELb0EN4cute5tupleIJNS5_1CILi128EEENS7_ILi64EEENS7_ILi192EEEEEELi192ENS_6half_tEfNS_4arch4Sm80ELb1ELb0ELb0ELb1ELb1ELb1ELb1ELb0EEENS1_21CollectiveEpilogueFwdINS6_IJS8_SA_S9_EEENS6_IJNS7_ILi1EEESI_SI_EEESC_SE_Li256ELb1ELb1ELb0ELb0EEENS1_19SingleTileSchedulerILb1ELb0ELb1ELi128EEEEEEEEEvNT_6ParamsE --------------------------
	.section	.text._ZN7cutlass13device_kernelIN5flash19enable_sm80_to_sm89INS1_16FlashAttnFwdSm80INS1_25CollectiveMainloopFwdSm80ILi8ELi1ELb0EN4cute5tupleIJNS5_1CILi128EEENS7_ILi64EEENS7_ILi192EEEEEELi192ENS_6half_tEfNS_4arch4Sm80ELb1ELb0ELb0ELb1ELb1ELb1ELb1ELb0EEENS1_21CollectiveEpilogueFwdINS6_IJS8_SA_S9_EEENS6_IJNS7_ILi1EEESI_SI_EEESC_SE_Li256ELb1ELb1ELb0ELb0EEENS1_19SingleTileSchedulerILb1ELb0ELb1ELi128EEEEEEEEEvNT_6ParamsE,"ax",@progbits
	.align	128
.text._ZN7cutlass13device_kernelIN5flash19enable_sm80_to_sm89INS1_16FlashAttnFwdSm80INS1_25CollectiveMainloopFwdSm80ILi8ELi1ELb0EN4cute5tupleIJNS5_1CILi128EEENS7_ILi64EEENS7_ILi192EEEEEELi192ENS_6half_tEfNS_4arch4Sm80ELb1ELb0ELb0ELb1ELb1ELb1ELb1ELb0EEENS1_21CollectiveEpilogueFwdINS6_IJS8_SA_S9_EEENS6_IJNS7_ILi1EEESI_SI_EEESC_SE_Li256ELb1ELb1ELb0ELb0EEENS1_19SingleTileSchedulerILb1ELb0ELb1ELi128EEEEEEEEEvNT_6ParamsE:
        .type           _ZN7cutlass13device_kernelIN5flash19enable_sm80_to_sm89INS1_16FlashAttnFwdSm80INS1_25CollectiveMainloopFwdSm80ILi8ELi1ELb0EN4cute5tupleIJNS5_1CILi128EEENS7_ILi64EEENS7_ILi192EEEEEELi192ENS_6half_tEfNS_4arch4Sm80ELb1ELb0ELb0ELb1ELb1ELb1ELb1ELb0EEENS1_21CollectiveEpilogueFwdINS6_IJS8_SA_S9_EEENS6_IJNS7_ILi1EEESI_SI_EEESC_SE_Li256ELb1ELb1ELb0ELb0EEENS1_19SingleTileSchedulerILb1ELb0ELb1ELi128EEEEEEEEEvNT_6ParamsE,@function
        .size           _ZN7cutlass13device_kernelIN5flash19enable_sm80_to_sm89INS1_16FlashAttnFwdSm80INS1_25CollectiveMainloopFwdSm80ILi8ELi1ELb0EN4cute5tupleIJNS5_1CILi128EEENS7_ILi64EEENS7_ILi192EEEEEELi192ENS_6half_tEfNS_4arch4Sm80ELb1ELb0ELb0ELb1ELb1ELb1ELb1ELb0EEENS1_21CollectiveEpilogueFwdINS6_IJS8_SA_S9_EEENS6_IJNS7_ILi1EEESI_SI_EEESC_SE_Li256ELb1ELb1ELb0ELb0EEENS1_19SingleTileSchedulerILb1ELb0ELb1ELi128EEEEEEEEEvNT_6ParamsE,(.L_x_26 - _ZN7cutlass13device_kernelIN5flash19enable_sm80_to_sm89INS1_16FlashAttnFwdSm80INS1_25CollectiveMainloopFwdSm80ILi8ELi1ELb0EN4cute5tupleIJNS5_1CILi128EEENS7_ILi64EEENS7_ILi192EEEEEELi192ENS_6half_tEfNS_4arch4Sm80ELb1ELb0ELb0ELb1ELb1ELb1ELb1ELb0EEENS1_21CollectiveEpilogueFwdINS6_IJS8_SA_S9_EEENS6_IJNS7_ILi1EEESI_SI_EEESC_SE_Li256ELb1ELb1ELb0ELb0EEENS1_19SingleTileSchedulerILb1ELb0ELb1ELi128EEEEEEEEEvNT_6ParamsE)
        .other          _ZN7cutlass13device_kernelIN5flash19enable_sm80_to_sm89INS1_16FlashAttnFwdSm80INS1_25CollectiveMainloopFwdSm80ILi8ELi1ELb0EN4cute5tupleIJNS5_1CILi128EEENS7_ILi64EEENS7_ILi192EEEEEELi192ENS_6half_tEfNS_4arch4Sm80ELb1ELb0ELb0ELb1ELb1ELb1ELb1ELb0EEENS1_21CollectiveEpilogueFwdINS6_IJS8_SA_S9_EEENS6_IJNS7_ILi1EEESI_SI_EEESC_SE_Li256ELb1ELb1ELb0ELb0EEENS1_19SingleTileSchedulerILb1ELb0ELb1ELi128EEEEEEEEEvNT_6ParamsE,@"STO_CUDA_ENTRY STV_DEFAULT"
_ZN7cutlass13device_kernelIN5flash19enable_sm80_to_sm89INS1_16FlashAttnFwdSm80INS1_25CollectiveMainloopFwdSm80ILi8ELi1ELb0EN4cute5tupleIJNS5_1CILi128EEENS7_ILi64EEENS7_ILi192EEEEEELi192ENS_6half_tEfNS_4arch4Sm80ELb1ELb0ELb0ELb1ELb1ELb1ELb1ELb0EEENS1_21CollectiveEpilogueFwdINS6_IJS8_SA_S9_EEENS6_IJNS7_ILi1EEESI_SI_EEESC_SE_Li256ELb1ELb1ELb0ELb0EEENS1_19SingleTileSchedulerILb1ELb0ELb1ELi128EEEEEEEEEvNT_6ParamsE:
[----:B------:R-:W-:Y:S01]  /*0000*/  LDC R1, c[0x0][0x28] ;  /* 0x00000a00ff017b82 */ /* 0x000fe20000000800 */
[----:B------:R-:W-:Y:S05]  /*0010*/  EXIT ;  /* 0x000000000000794d */ /* 0x000fea0003800000 */
.L_x_8:
        /* <DEDUP_REMOVED lines=14> */
.L_x_26:


//--------------------- .text._ZN7cutlass13device_kernelIN5flash19enable_sm80_to_sm89INS1_16FlashAttnFwdSm80INS1_25CollectiveMainloopFwdSm80ILi8ELi2ELb0EN4cute5tupleIJNS5_1CILi128EEENS7_ILi64EEENS7_ILi192EEEEEELi192ENS_6half_tEfNS_4arch4Sm80ELb0ELb0ELb0ELb0ELb1ELb0ELb1ELb0EEENS1_21CollectiveEpilogueFwdINS6_IJS8_SA_S9_EEENS6_IJNS7_ILi1EEESI_SI_EEESC_SE_Li256ELb0ELb1ELb0ELb0EEENS1_19SingleTileSchedulerILb0ELb0ELb1ELi128EEEEEEEEEvNT_6ParamsE --------------------------
	.section	.text._ZN7cutlass13device_kernelIN5flash19enable_sm80_to_sm89INS1_16FlashAttnFwdSm80INS1_25CollectiveMainloopFwdSm80ILi8ELi2ELb0EN4cute5tupleIJNS5_1CILi128EEENS7_ILi64EEENS7_ILi192EEEEEELi192ENS_6half_tEfNS_4arch4Sm80ELb0ELb0ELb0ELb0ELb1ELb0ELb1ELb0EEENS1_21CollectiveEpilogueFwdINS6_IJS8_SA_S9_EEENS6_IJNS7_ILi1EEESI_SI_EEESC_SE_Li256ELb0ELb1ELb0ELb0EEENS1_19SingleTileSchedulerILb0ELb0ELb1ELi128EEEEEEEEEvNT_6ParamsE,"ax",@progbits
	.align	128
.text._ZN7cutlass13device_kernelIN5flash19enable_sm80_to_sm89INS1_16FlashAttnFwdSm80INS1_25CollectiveMainloopFwdSm80ILi8ELi2ELb0EN4cute5tupleIJNS5_1CILi128EEENS7_ILi64EEENS7_ILi192EEEEEELi192ENS_6half_tEfNS_4arch4Sm80ELb0ELb0ELb0ELb0ELb1ELb0ELb1ELb0EEENS1_21CollectiveEpilogueFwdINS6_IJS8_SA_S9_EEENS6_IJNS7_ILi1EEESI_SI_EEESC_SE_Li256ELb0ELb1ELb0ELb0EEENS1_19SingleTileSchedulerILb0ELb0ELb1ELi128EEEEEEEEEvNT_6ParamsE:
        .type           _ZN7cutlass13device_kernelIN5flash19enable_sm80_to_sm89INS1_16FlashAttnFwdSm80INS1_25CollectiveMainloopFwdSm80ILi8ELi2ELb0EN4cute5tupleIJNS5_1CILi128EEENS7_ILi64EEENS7_ILi192EEEEEELi192ENS_6half_tEfNS_4arch4Sm80ELb0ELb0ELb0ELb0ELb1ELb0ELb1ELb0EEENS1_21CollectiveEpilogueFwdINS6_IJS8_SA_S9_EEENS6_IJNS7_ILi1EEESI_SI_EEESC_SE_Li256ELb0ELb1ELb0ELb0EEENS1_19SingleTileSchedulerILb0ELb0ELb1ELi128EEEEEEEEEvNT_6ParamsE,@function
        .size           _ZN7cutlass13device_kernelIN5flash19enable_sm80_to_sm89INS1_16FlashAttnFwdSm80INS1_25CollectiveMainloopFwdSm80ILi8ELi2ELb0EN4cute5tupleIJNS5_1CILi128EEENS7_ILi64EEENS7_ILi192EEEEEELi192ENS_6half_tEfNS_4arch4Sm80ELb0ELb0ELb0ELb0ELb1ELb0ELb1ELb0EEENS1_21CollectiveEpilogueFwdINS6_IJS8_SA_S9_EEENS6_IJNS7_ILi1EEESI_SI_EEESC_SE_Li256ELb0ELb1ELb0ELb0EEENS1_19SingleTileSchedulerILb0ELb0ELb1ELi128EEEEEEEEEvNT_6ParamsE,(.L_x_27 - _ZN7cutlass13device_kernelIN5flash19enable_sm80_to_sm89INS1_16FlashAttnFwdSm80INS1_25CollectiveMainloopFwdSm80ILi8ELi2ELb0EN4cute5tupleIJNS5_1CILi128EEENS7_ILi64EEENS7_ILi192EEEEEELi192ENS_6half_tEfNS_4arch4Sm80ELb0ELb0ELb0ELb0ELb1ELb0ELb1ELb0EEENS1_21CollectiveEpilogueFwdINS6_IJS8_SA_S9_EEENS6_IJNS7_ILi1EEESI_SI_EEESC_SE_Li256ELb0ELb1ELb0ELb0EEENS1_19SingleTileSchedulerILb0ELb0ELb1ELi128EEEEEEEEEvNT_6ParamsE)
        .other          _ZN7cutlass13device_kernelIN5flash19enable_sm80_to_sm89INS1_16FlashAttnFwdSm80INS1_25CollectiveMainloopFwdSm80ILi8ELi2ELb0EN4cute5tupleIJNS5_1CILi128EEENS7_ILi64EEENS7_ILi192EEEEEELi192ENS_6half_tEfNS_4arch4Sm80ELb0ELb0ELb0ELb0ELb1ELb0ELb1ELb0EEENS1_21CollectiveEpilogueFwdINS6_IJS8_SA_S9_EEENS6_IJNS7_ILi1EEESI_SI_EEESC_SE_Li256ELb0ELb1ELb0ELb0EEENS1_19SingleTileSchedulerILb0ELb0ELb1ELi128EEEEEEEEEvNT_6ParamsE,@"STO_CUDA_ENTRY STV_DEFAULT"
_ZN7cutlass13device_kernelIN5flash19enable_sm80_to_sm89INS1_16FlashAttnFwdSm80INS1_25CollectiveMainloopFwdSm80ILi8ELi2ELb0EN4cute5tupleIJNS5_1CILi128EEENS7_ILi64EEENS7_ILi192EEEEEELi192ENS_6half_tEfNS_4arch4Sm80ELb0ELb0ELb0ELb0ELb1ELb0ELb1ELb0EEENS1_21CollectiveEpilogueFwdINS6_IJS8_SA_S9_EEENS6_IJNS7_ILi1EEESI_SI_EEESC_SE_Li256ELb0ELb1ELb0ELb0EEENS1_19SingleTileSchedulerILb0ELb0ELb1ELi128EEEEEEEEEvNT_6ParamsE:
[----:B------:R-:W-:Y:S01]  /*0000*/  LDC R1, c[0x0][0x28] ;  /* 0x00000a00ff017b82 */ /* 0x000fe20000000800 */
[----:B------:R-:W-:Y:S05]  /*0010*/  EXIT ;  /* 0x000000000000794d */ /* 0x000fea0003800000 */
.L_x_9:
        /* <DEDUP_REMOVED lines=14> */
.L_x_27:


//--------------------- .text._ZN7cutlass13device_kernelIN5flash19enable_sm80_to_sm89INS1_16FlashAttnFwdSm80INS1_25CollectiveMainloopFwdSm80ILi8ELi2ELb0EN4cute5tupleIJNS5_1CILi128EEENS7_ILi64EEENS7_ILi192EEEEEELi192ENS_6half_tEfNS_4arch4Sm80ELb0ELb0ELb0ELb1ELb1ELb0ELb1ELb0EEENS1_21CollectiveEpilogueFwdINS6_IJS8_SA_S9_EEENS6_IJNS7_ILi1EEESI_SI_EEESC_SE_Li256ELb1ELb1ELb0ELb0EEENS1_19SingleTileSchedulerILb1ELb0ELb1ELi128EEEEEEEEEvNT_6ParamsE --------------------------
	.section	.text._ZN7cutlass13device_kernelIN5flash19enable_sm80_to_sm89INS1_16FlashAttnFwdSm80INS1_25CollectiveMainloopFwdSm80ILi8ELi2ELb0EN4cute5tupleIJNS5_1CILi128EEENS7_ILi64EEENS7_ILi192EEEEEELi192ENS_6half_tEfNS_4arch4Sm80ELb0ELb0ELb0ELb1ELb1ELb0ELb1ELb0EEENS1_21CollectiveEpilogueFwdINS6_IJS8_SA_S9_EEENS6_IJNS7_ILi1EEESI_SI_EEESC_SE_Li256ELb1ELb1ELb0ELb0EEENS1_19SingleTileSchedulerILb1ELb0ELb1ELi128EEEEEEEEEvNT_6ParamsE,"ax",@progbits
	.align	128
.text._ZN7cutlass13device_kernelIN5flash19enable_sm80_to_sm89INS1_16FlashAttnFwdSm80INS1_25CollectiveMainloopFwdSm80ILi8ELi2ELb0EN4cute5tupleIJNS5_1CILi128EEENS7_ILi64EEENS7_ILi192EEEEEELi192ENS_6half_tEfNS_4arch4Sm80ELb0ELb0ELb0ELb1ELb1ELb0ELb1ELb0EEENS1_21CollectiveEpilogueFwdINS6_IJS8_SA_S9_EEENS6_IJNS7_ILi1EEESI_SI_EEESC_SE_Li256ELb1ELb1ELb0ELb0EEENS1_19SingleTileSchedulerILb1ELb0ELb1ELi128EEEEEEEEEvNT_6ParamsE:
        .type           _ZN7cutlass13device_kernelIN5flash19enable_sm80_to_sm89INS1_16FlashAttnFwdSm80INS1_25CollectiveMainloopFwdSm80ILi8ELi2ELb0EN4cute5tupleIJNS5_1CILi128EEENS7_ILi64EEENS7_ILi192EEEEEELi192ENS_6half_tEfNS_4arch4Sm80ELb0ELb0ELb0ELb1ELb1ELb0ELb1ELb0EEENS1_21CollectiveEpilogueFwdINS6_IJS8_SA_S9_EEENS6_IJNS7_ILi1EEESI_SI_EEESC_SE_Li256ELb1ELb1ELb0ELb0EEENS1_19SingleTileSchedulerILb1ELb0ELb1ELi128EEEEEEEEEvNT_6ParamsE,@function
        .size           _ZN7cutlass13device_kernelIN5flash19enable_sm80_to_sm89INS1_16FlashAttnFwdSm80INS1_25CollectiveMainloopFwdSm80ILi8ELi2ELb0EN4cute5tupleIJNS5_1CILi128EEENS7_ILi64EEENS7_ILi192EEEEEELi192ENS_6half_tEfNS_4arch4Sm80ELb0ELb0ELb0ELb1ELb1ELb0ELb1ELb0EEENS1_21CollectiveEpilogueFwdINS6_IJS8_SA_S9_EEENS6_IJNS7_ILi1EEESI_SI_EEESC_SE_Li256ELb1ELb1ELb0ELb0EEENS1_19SingleTileSchedulerILb1ELb0ELb1ELi128EEEEEEEEEvNT_6ParamsE,(.L_x_28 - _ZN7cutlass13device_kernelIN5flash19enable_sm80_to_sm89INS1_16FlashAttnFwdSm80INS1_25CollectiveMainloopFwdSm80ILi8ELi2ELb0EN4cute5tupleIJNS5_1CILi128EEENS7_ILi64EEENS7_ILi192EEEEEELi192ENS_6half_tEfNS_4arch4Sm80ELb0ELb0ELb0ELb1ELb1ELb0ELb1ELb0EEENS1_21CollectiveEpilogueFwdINS6_IJS8_SA_S9_EEENS6_IJNS7_ILi1EEESI_SI_EEESC_SE_Li256ELb1ELb1ELb0ELb0EEENS1_19SingleTileSchedulerILb1ELb0ELb1ELi128EEEEEEEEEvNT_6ParamsE)
        .other          _ZN7cutlass13device_kernelIN5flash19enable_sm80_to_sm89INS1_16FlashAttnFwdSm80INS1_25CollectiveMainloopFwdSm80ILi8ELi2ELb0EN4cute5tupleIJNS5_1CILi128EEENS7_ILi64EEENS7_ILi192EEEEEELi192ENS_6half_tEfNS_4arch4Sm80ELb0ELb0ELb0ELb1ELb1ELb0ELb1ELb0EEENS1_21CollectiveEpilogueFwdINS6_IJS8_SA_S9_EEENS6_IJNS7_ILi1EEESI_SI_EEESC_SE_Li256ELb1ELb1ELb0ELb0EEENS1_19SingleTileSchedulerILb1ELb0ELb1ELi128EEEEEEEEEvNT_6ParamsE,@"STO_CUDA_ENTRY STV_DEFAULT"
_ZN7cutlass13device_kernelIN5flash19enable_sm80_to_sm89INS1_16FlashAttnFwdSm80INS1_25CollectiveMainloopFwdSm80ILi8ELi2ELb0EN4cute5tupleIJNS5_1CILi128EEENS7_ILi64EEENS7_ILi192EEEEEELi192ENS_6half_tEfNS_4arch4Sm80ELb0ELb0ELb0ELb1ELb1ELb0ELb1ELb0EEENS1_21CollectiveEpilogueFwdINS6_IJS8_SA_S9_EEENS6_IJNS7_ILi1EEESI_SI_EEESC_SE_Li256ELb1ELb1ELb0ELb0EEENS1_19SingleTileSchedulerILb1ELb0ELb1ELi128EEEEEEEEEvNT_6ParamsE:
[----:B------:R-:W-:Y:S01]  /*0000*/  LDC R1, c[0x0][0x28] ;  /* 0x00000a00ff017b82 */ /* 0x000fe20000000800 */
[----:B------:R-:W-:Y:S05]  /*0010*/  EXIT ;  /* 0x000000000000794d */ /* 0x000fea0003800000 */
.L_x_10:
        /* <DEDUP_REMOVED lines=14> */
.L_x_28:


//--------------------- .text._ZN7cutlass13device_kernelIN5flash19enable_sm80_to_sm89INS1_16FlashAttnFwdSm80INS1_25CollectiveMainloopFwdSm80ILi8ELi2ELb0EN4cute5tupleIJNS5_1CILi128EEENS7_ILi64EEENS7_ILi192EEEEEELi192ENS_6half_tEfNS_4arch4Sm80ELb0ELb0ELb0ELb1ELb1ELb1ELb1ELb0EEENS1_21CollectiveEpilogueFwdINS6_IJS8_SA_S9_EEENS6_IJNS7_ILi1EEESI_SI_EEESC_SE_Li256ELb1ELb1ELb0ELb0EEENS1_19SingleTileSchedulerILb1ELb0ELb1ELi128EEEEEEEEEvNT_6ParamsE --------------------------
	.section	.text._ZN7cutlass13device_kernelIN5flash19enable_sm80_to_sm89INS1_16FlashAttnFwdSm80INS1_25CollectiveMainloopFwdSm80ILi8ELi2ELb0EN4cute5tupleIJNS5_1CILi128EEENS7_ILi64EEENS7_ILi192EEEEEELi192ENS_6half_tEfNS_4arch4Sm80ELb0ELb0ELb0ELb1ELb1ELb1ELb1ELb0EEENS1_21CollectiveEpilogueFwdINS6_IJS8_SA_S9_EEENS6_IJNS7_ILi1EEESI_SI_EEESC_SE_Li256ELb1ELb1ELb0ELb0EEENS1_19SingleTileSchedulerILb1ELb0ELb1ELi128EEEEEEEEEvNT_6ParamsE,"ax",@progbits
	.align	128
.text._ZN7cutlass13device_kernelIN5flash19enable_sm80_to_sm89INS1_16FlashAttnFwdSm80INS1_25CollectiveMainloopFwdSm80ILi8ELi2ELb0EN4cute5tupleIJNS5_1CILi128EEENS7_ILi64EEENS7_ILi192EEEEEELi192ENS_6half_tEfNS_4arch4Sm80ELb0ELb0ELb0ELb1ELb1ELb1ELb1ELb0EEENS1_21CollectiveEpilogueFwdINS6_IJS8_SA_S9_EEENS6_IJNS7_ILi1EEESI_SI_EEESC_SE_Li256ELb1ELb1ELb0ELb0EEENS1_19SingleTileSchedulerILb1ELb0ELb1ELi128EEEEEEEEEvNT_6ParamsE:
        .type           _ZN7cutlass13device_kernelIN5flash19enable_sm80_to_sm89INS1_16FlashAttnFwdSm80INS1_25CollectiveMainloopFwdSm80ILi8ELi2ELb0EN4cute5tupleIJNS5_1CILi128EEENS7_ILi64EEENS7_ILi192EEEEEELi192ENS_6half_tEfNS_4arch4Sm80ELb0ELb0ELb0ELb1ELb1ELb1ELb1ELb0EEENS1_21CollectiveEpilogueFwdINS6_IJS8_SA_S9_EEENS6_IJNS7_ILi1EEESI_SI_EEESC_SE_Li256ELb1ELb1ELb0ELb0EEENS1_19SingleTileSchedulerILb1ELb0ELb1ELi128EEEEEEEEEvNT_6ParamsE,@function
        .size           _ZN7cutlass13device_kernelIN5flash19enable_sm80_to_sm89INS1_16FlashAttnFwdSm80INS1_25CollectiveMainloopFwdSm80ILi8ELi2ELb0EN4cute5tupleIJNS5_1CILi128EEENS7_ILi64EEENS7_ILi192EEEEEELi192ENS_6half_tEfNS_4arch4Sm80ELb0ELb0ELb0ELb1ELb1ELb1ELb1ELb0EEENS1_21CollectiveEpilogueFwdINS6_IJS8_SA_S9_EEENS6_IJNS7_ILi1EEESI_SI_EEESC_SE_Li256ELb1ELb1ELb0ELb0EEENS1_19SingleTileSchedulerILb1ELb0ELb1ELi128EEEEEEEEEvNT_6ParamsE,(.L_x_29 - _ZN7cutlass13device_kernelIN5flash19enable_sm80_to_sm89INS1_16FlashAttnFwdSm80INS1_25CollectiveMainloopFwdSm80ILi8ELi2ELb0EN4cute5tupleIJNS5_1CILi128EEENS7_ILi64EEENS7_ILi192EEEEEELi192ENS_6half_tEfNS_4arch4Sm80ELb0ELb0ELb0ELb1ELb1ELb1ELb1ELb0EEENS1_21CollectiveEpilogueFwdINS6_IJS8_SA_S9_EEENS6_IJNS7_ILi1EEESI_SI_EEESC_SE_Li256ELb1ELb1ELb0ELb0EEENS1_19SingleTileSchedulerILb1ELb0ELb1ELi128EEEEEEEEEvNT_6ParamsE)
        .other          _ZN7cutlass13device_kernelIN5flash19enable_sm80_to_sm89INS1_16FlashAttnFwdSm80INS1_25CollectiveMainloopFwdSm80ILi8ELi2ELb0EN4cute5tupleIJNS5_1CILi128EEENS7_ILi64EEENS7_ILi192EEEEEELi192ENS_6half_tEfNS_4arch4Sm80ELb0ELb0ELb0ELb1ELb1ELb1ELb1ELb0EEENS1_21CollectiveEpilogueFwdINS6_IJS8_SA_S9_EEENS6_IJNS7_ILi1EEESI_SI_EEESC_SE_Li256ELb1ELb1ELb0ELb0EEENS1_19SingleTileSchedulerILb1ELb0ELb1ELi128EEEEEEEEEvNT_6ParamsE,@"STO_CUDA_ENTRY STV_DEFAULT"
_ZN7cutlass13device_kernelIN5flash19enable_sm80_to_sm89INS1_16FlashAttnFwdSm80INS1_25CollectiveMainloopFwdSm80ILi8ELi2ELb0EN4cute5tupleIJNS5_1CILi128EEENS7_ILi64EEENS7_ILi192EEEEEELi192ENS_6half_tEfNS_4arch4Sm80ELb0ELb0ELb0ELb1ELb1ELb1ELb1ELb0EEENS1_21CollectiveEpilogueFwdINS6_IJS8_SA_S9_EEENS6_IJNS7_ILi1EEESI_SI_EEESC_SE_Li256ELb1ELb1ELb0ELb0EEENS1_19SingleTileSchedulerILb1ELb0ELb1ELi128EEEEEEEEEvNT_6ParamsE:
[----:B------:R-:W-:Y:S01]  /*0000*/  LDC R1, c[0x0][0x28] ;  /* 0x00000a00ff017b82 */ /* 0x000fe20000000800 */
[----:B------:R-:W-:Y:S05]  /*0010*/  EXIT ;  /* 0x000000000000794d */ /* 0x000fea0003800000 */
.L_x_11:
        /* <DEDUP_REMOVED lines=14> */
.L_x_29:


//--------------------- .text._ZN7cutlass13device_kernelIN5flash19enable_sm80_to_sm89INS1_16FlashAttnFwdSm80INS1_25CollectiveMainloopFwdSm80ILi8ELi2ELb0EN4cute5tupleIJNS5_1CILi128EEENS7_ILi64EEENS7_ILi192EEEEEELi192ENS_6half_tEfNS_4arch4Sm80ELb0ELb1ELb0ELb0ELb1ELb0ELb1ELb0EEENS1_21CollectiveEpilogueFwdINS6_IJS8_SA_S9_EEENS6_IJNS7_ILi1EEESI_SI_EEESC_SE_Li256ELb0ELb1ELb0ELb0EEENS1_19SingleTileSchedulerILb0ELb0ELb1ELi128EEEEEEEEEvNT_6ParamsE --------------------------
	.section	.text._ZN7cutlass13device_kernelIN5flash19enable_sm80_to_sm89INS1_16FlashAttnFwdSm80INS1_25CollectiveMainloopFwdSm80ILi8ELi2ELb0EN4cute5tupleIJNS5_1CILi128EEENS7_ILi64EEENS7_ILi192EEEEEELi192ENS_6half_tEfNS_4arch4Sm80ELb0ELb1ELb0ELb0ELb1ELb0ELb1ELb0EEENS1_21CollectiveEpilogueFwdINS6_IJS8_SA_S9_EEENS6_IJNS7_ILi1EEESI_SI_EEESC_SE_Li256ELb0ELb1ELb0ELb0EEENS1_19SingleTileSchedulerILb0ELb0ELb1ELi128EEEEEEEEEvNT_6ParamsE,"ax",@progbits
	.align	128
.text._ZN7cutlass13device_kernelIN5flash19enable_sm80_to_sm89INS1_16FlashAttnFwdSm80INS1_25CollectiveMainloopFwdSm80ILi8ELi2ELb0EN4cute5tupleIJNS5_1CILi128EEENS7_ILi64EEENS7_ILi192EEEEEELi192ENS_6half_tEfNS_4arch4Sm80ELb0ELb1ELb0ELb0ELb1ELb0ELb1ELb0EEENS1_21CollectiveEpilogueFwdINS6_IJS8_SA_S9_EEENS6_IJNS7_ILi1EEESI_SI_EEESC_SE_Li256ELb0ELb1ELb0ELb0EEENS1_19SingleTileSchedulerILb0ELb0ELb1ELi128EEEEEEEEEvNT_6ParamsE:
        .type           _ZN7cutlass13device_kernelIN5flash19enable_sm80_to_sm89INS1_16FlashAttnFwdSm80INS1_25CollectiveMainloopFwdSm80ILi8ELi2ELb0EN4cute5tupleIJNS5_1CILi128EEENS7_ILi64EEENS7_ILi192EEEEEELi192ENS_6half_tEfNS_4arch4Sm80ELb0ELb1ELb0ELb0ELb1ELb0ELb1ELb0EEENS1_21CollectiveEpilogueFwdINS6_IJS8_SA_S9_EEENS6_IJNS7_ILi1EEESI_SI_EEESC_SE_Li256ELb0ELb1ELb0ELb0EEENS1_19SingleTileSchedulerILb0ELb0ELb1ELi128EEEEEEEEEvNT_6ParamsE,@function
        .size           _ZN7cutlass13device_kernelIN5flash19enable_sm80_to_sm89INS1_16FlashAttnFwdSm80INS1_25CollectiveMainloopFwdSm80ILi8ELi2ELb0EN4cute5tupleIJNS5_1CILi128EEENS7_ILi64EEENS7_ILi192EEEEEELi192ENS_6half_tEfNS_4arch4Sm80ELb0ELb1ELb0ELb0ELb1ELb0ELb1ELb0EEENS1_21CollectiveEpilogueFwdINS6_IJS8_SA_S9_EEENS6_IJNS7_ILi1EEESI_SI_EEESC_SE_Li256ELb0ELb1ELb0ELb0EEENS1_19SingleTileSchedulerILb0ELb0ELb1ELi128EEEEEEEEEvNT_6ParamsE,(.L_x_30 - _ZN7cutlass13device_kernelIN5flash19enable_sm80_to_sm89INS1_16FlashAttnFwdSm80INS1_25CollectiveMainloopFwdSm80ILi8ELi2ELb0EN4cute5tupleIJNS5_1CILi128EEENS7_ILi64EEENS7_ILi192EEEEEELi192ENS_6half_tEfNS_4arch4Sm80ELb0ELb1ELb0ELb0ELb1ELb0ELb1ELb0EEENS1_21CollectiveEpilogueFwdINS6_IJS8_SA_S9_EEENS6_IJNS7_ILi1EEESI_SI_EEESC_SE_Li256ELb0ELb1ELb0ELb0EEENS1_19SingleTileSchedulerILb0ELb0ELb1ELi128EEEEEEEEEvNT_6ParamsE)
        .other          _ZN7cutlass13device_kernelIN5flash19enable_sm80_to_sm89INS1_16FlashAttnFwdSm80INS1_25CollectiveMainloopFwdSm80ILi8ELi2ELb0EN4cute5tupleIJNS5_1CILi128EEENS7_ILi64EEENS7_ILi192EEEEEELi192ENS_6half_tEfNS_4arch4Sm80ELb0ELb1ELb0ELb0ELb1ELb0ELb1ELb0EEENS1_21CollectiveEpilogueFwdINS6_IJS8_SA_S9_EEENS6_IJNS7_ILi1EEESI_SI_EEESC_SE_Li256ELb0ELb1ELb0ELb0EEENS1_19SingleTileSchedulerILb0ELb0ELb1ELi128EEEEEEEEEvNT_6ParamsE,@"STO_CUDA_ENTRY STV_DEFAULT"
_ZN7cutlass13device_kernelIN5flash19enable_sm80_to_sm89INS1_16FlashAttnFwdSm80INS1_25CollectiveMainloopFwdSm80ILi8ELi2ELb0EN4cute5tupleIJNS5_1CILi128EEENS7_ILi64EEENS7_ILi192EEEEEELi192ENS_6half_tEfNS_4arch4Sm80ELb0ELb1ELb0ELb0ELb1ELb0ELb1ELb0EEENS1_21CollectiveEpilogueFwdINS6_IJS8_SA_S9_EEENS6_IJNS7_ILi1EEESI_SI_EEESC_SE_Li256ELb0ELb1ELb0ELb0EEENS1_19SingleTileSchedulerILb0ELb0ELb1ELi128EEEEEEEEEvNT_6ParamsE:
[----:B------:R-:W-:Y:S01]  /*0000*/  LDC R1, c[0x0][0x28] ;  /* 0x00000a00ff017b82 */ /* 0x000fe20000000800 */
[----:B------:R-:W-:Y:S05]  /*0010*/  EXIT ;  /* 0x000000000000794d */ /* 0x000fea0003800000 */
.L_x_12:
        /* <DEDUP_REMOVED lines=14> */
.L_x_30:


//--------------------- .text._ZN7cutlass13device_kernelIN5flash19enable_sm80_to_sm89INS1_16FlashAttnFwdSm80INS1_25CollectiveMainloopFwdSm80ILi8ELi2ELb0EN4cute5tupleIJNS5_1CILi128EEENS7_ILi64EEENS7_ILi192EEEEEELi192ENS_6half_tEfNS_4arch4Sm80ELb0ELb1ELb0ELb1ELb1ELb0ELb1ELb0EEENS1_21CollectiveEpilogueFwdINS6_IJS8_SA_S9_EEENS6_IJNS7_ILi1EEESI_SI_EEESC_SE_Li256ELb1ELb1ELb0ELb0EEENS1_19SingleTileSchedulerILb1ELb0ELb1ELi128EEEEEEEEEvNT_6ParamsE --------------------------
	.section	.text._ZN7cutlass13device_kernelIN5flash19enable_sm80_to_sm89INS1_16FlashAttnFwdSm80INS1_25CollectiveMainloopFwdSm80ILi8ELi2ELb0EN4cute5tupleIJNS5_1CILi128EEENS7_ILi64EEENS7_ILi192EEEEEELi192ENS_6half_tEfNS_4arch4Sm80ELb0ELb1ELb0ELb1ELb1ELb0ELb1ELb0EEENS1_21CollectiveEpilogueFwdINS6_IJS8_SA_S9_EEENS6_IJNS7_ILi1EEESI_SI_EEESC_SE_Li256ELb1ELb1ELb0ELb0EEENS1_19SingleTileSchedulerILb1ELb0ELb1ELi128EEEEEEEEEvNT_6ParamsE,"ax",@progbits
	.align	128
.text._ZN7cutlass13device_kernelIN5flash19enable_sm80_to_sm89INS1_16FlashAttnFwdSm80INS1_25CollectiveMainloopFwdSm80ILi8ELi2ELb0EN4cute5tupleIJNS5_1CILi128EEENS7_ILi64EEENS7_ILi192EEEEEELi192ENS_6half_tEfNS_4arch4Sm80ELb0ELb1ELb0ELb1ELb1ELb0ELb1ELb0EEENS1_21CollectiveEpilogueFwdINS6_IJS8_SA_S9_EEENS6_IJNS7_ILi1EEESI_SI_EEESC_SE_Li256ELb1ELb1ELb0ELb0EEENS1_19SingleTileSchedulerILb1ELb0ELb1ELi128EEEEEEEEEvNT_6ParamsE:
        .type           _ZN7cutlass13device_kernelIN5flash19enable_sm80_to_sm89INS1_16FlashAttnFwdSm80INS1_25CollectiveMainloopFwdSm80ILi8ELi2ELb0EN4cute5tupleIJNS5_1CILi128EEENS7_ILi64EEENS7_ILi192EEEEEELi192ENS_6half_tEfNS_4arch4Sm80ELb0ELb1ELb0ELb1ELb1ELb0ELb1ELb0EEENS1_21CollectiveEpilogueFwdINS6_IJS8_SA_S9_EEENS6_IJNS7_ILi1EEESI_SI_EEESC_SE_Li256ELb1ELb1ELb0ELb0EEENS1_19SingleTileSchedulerILb1ELb0ELb1ELi128EEEEEEEEEvNT_6ParamsE,@function
        .size           _ZN7cutlass13device_kernelIN5flash19enable_sm80_to_sm89INS1_16FlashAttnFwdSm80INS1_25CollectiveMainloopFwdSm80ILi8ELi2ELb0EN4cute5tupleIJNS5_1CILi128EEENS7_ILi64EEENS7_ILi192EEEEEELi192ENS_6half_tEfNS_4arch4Sm80ELb0ELb1ELb0ELb1ELb1ELb0ELb1ELb0EEENS1_21CollectiveEpilogueFwdINS6_IJS8_SA_S9_EEENS6_IJNS7_ILi1EEESI_SI_EEESC_SE_Li256ELb1ELb1ELb0ELb0EEENS1_19SingleTileSchedulerILb1ELb0ELb1ELi128EEEEEEEEEvNT_6ParamsE,(.L_x_31 - _ZN7cutlass13device_kernelIN5flash19enable_sm80_to_sm89INS1_16FlashAttnFwdSm80INS1_25CollectiveMainloopFwdSm80ILi8ELi2ELb0EN4cute5tupleIJNS5_1CILi128EEENS7_ILi64EEENS7_ILi192EEEEEELi192ENS_6half_tEfNS_4arch4Sm80ELb0ELb1ELb0ELb1ELb1ELb0ELb1ELb0EEENS1_21CollectiveEpilogueFwdINS6_IJS8_SA_S9_EEENS6_IJNS7_ILi1EEESI_SI_EEESC_SE_Li256ELb1ELb1ELb0ELb0EEENS1_19SingleTileSchedulerILb1ELb0ELb1ELi128EEEEEEEEEvNT_6ParamsE)
        .other          _ZN7cutlass13device_kernelIN5flash19enable_sm80_to_sm89INS1_16FlashAttnFwdSm80INS1_25CollectiveMainloopFwdSm80ILi8ELi2ELb0EN4cute5tupleIJNS5_1CILi128EEENS7_ILi64EEENS7_ILi192EEEEEELi192ENS_6half_tEfNS_4arch4Sm80ELb0ELb1ELb0ELb1ELb1ELb0ELb1ELb0EEENS1_21CollectiveEpilogueFwdINS6_IJS8_SA_S9_EEENS6_IJNS7_ILi1EEESI_SI_EEESC_SE_Li256ELb1ELb1ELb0ELb0EEENS1_19SingleTileSchedulerILb1ELb0ELb1ELi128EEEEEEEEEvNT_6ParamsE,@"STO_CUDA_ENTRY STV_DEFAULT"
_ZN7cutlass13device_kernelIN5flash19enable_sm80_to_sm89INS1_16FlashAttnFwdSm80INS1_25CollectiveMainloopFwdSm80ILi8ELi2ELb0EN4cute5tupleIJNS5_1CILi128EEENS7_ILi64EEENS7_ILi192EEEEEELi192ENS_6half_tEfNS_4arch4Sm80ELb0ELb1ELb0ELb1ELb1ELb0ELb1ELb0EEENS1_21CollectiveEpilogueFwdINS6_IJS8_SA_S9_EEENS6_IJNS7_ILi1EEESI_SI_EEESC_SE_Li256ELb1ELb1ELb0ELb0EEENS1_19SingleTileSchedulerILb1ELb0ELb1ELi128EEEEEEEEEvNT_6ParamsE:
[----:B------:R-:W-:Y:S01]  /*0000*/  LDC R1, c[0x0][0x28] ;  /* 0x00000a00ff017b82 */ /* 0x000fe20000000800 */
[----:B------:R-:W-:Y:S05]  /*0010*/  EXIT ;  /* 0x000000000000794d */ /* 0x000fea0003800000 */
.L_x_13:
        /* <DEDUP_REMOVED lines=14> */
.L_x_31:


//--------------------- .text._ZN7cutlass13device_kernelIN5flash19enable_sm80_to_sm89INS1_16FlashAttnFwdSm80INS1_25CollectiveMainloopFwdSm80ILi8ELi2ELb0EN4cute5tupleIJNS5_1CILi128EEENS7_ILi64EEENS7_ILi192EEEEEELi192ENS_6half_tEfNS_4arch4Sm80ELb0ELb1ELb0ELb1ELb1ELb1ELb1ELb0EEENS1_21CollectiveEpilogueFwdINS6_IJS8_SA_S9_EEENS6_IJNS7_ILi1EEESI_SI_EEESC_SE_Li256ELb1ELb1ELb0ELb0EEENS1_19SingleTileSchedulerILb1ELb0ELb1ELi128EEEEEEEEEvNT_6ParamsE --------------------------
	.section	.text._ZN7cutlass13device_kernelIN5flash19enable_sm80_to_sm89INS1_16FlashAttnFwdSm80INS1_25CollectiveMainloopFwdSm80ILi8ELi2ELb0EN4cute5tupleIJNS5_1CILi128EEENS7_ILi64EEENS7_ILi192EEEEEELi192ENS_6half_tEfNS_4arch4Sm80ELb0ELb1ELb0ELb1ELb1ELb1ELb1ELb0EEENS1_21CollectiveEpilogueFwdINS6_IJS8_SA_S9_EEENS6_IJNS7_ILi1EEESI_SI_EEESC_SE_Li256ELb1ELb1ELb0ELb0EEENS1_19SingleTileSchedulerILb1ELb0ELb1ELi128EEEEEEEEEvNT_6ParamsE,"ax",@progbits
	.align	128
.text._ZN7cutlass13device_kernelIN5flash19enable_sm80_to_sm89INS1_16FlashAttnFwdSm80INS1_25CollectiveMainloopFwdSm80ILi8ELi2ELb0EN4cute5tupleIJNS5_1CILi128EEENS7_ILi64EEENS7_ILi192EEEEEELi192ENS_6half_tEfNS_4arch4Sm80ELb0ELb1ELb0ELb1ELb1ELb1ELb1ELb0EEENS1_21CollectiveEpilogueFwdINS6_IJS8_SA_S9_EEENS6_IJNS7_ILi1EEESI_SI_EEESC_SE_Li256ELb1ELb1ELb0ELb0EEENS1_19SingleTileSchedulerILb1ELb0ELb1ELi128EEEEEEEEEvNT_6ParamsE:
        .type           _ZN7cutlass13device_kernelIN5flash19enable_sm80_to_sm89INS1_16FlashAttnFwdSm80INS1_25CollectiveMainloopFwdSm80ILi8ELi2ELb0EN4cute5tupleIJNS5_1CILi128EEENS7_ILi64EEENS7_ILi192EEEEEELi192ENS_6half_tEfNS_4arch4Sm80ELb0ELb1ELb0ELb1ELb1ELb1ELb1ELb0EEENS1_21CollectiveEpilogueFwdINS6_IJS8_SA_S9_EEENS6_IJNS7_ILi1EEESI_SI_EEESC_SE_Li256ELb1ELb1ELb0ELb0EEENS1_19SingleTileSchedulerILb1ELb0ELb1ELi128EEEEEEEEEvNT_6ParamsE,@function
        .size           _ZN7cutlass13device_kernelIN5flash19enable_sm80_to_sm89INS1_16FlashAttnFwdSm80INS1_25CollectiveMainloopFwdSm80ILi8ELi2ELb0EN4cute5tupleIJNS5_1CILi128EEENS7_ILi64EEENS7_ILi192EEEEEELi192ENS_6half_tEfNS_4arch4Sm80ELb0ELb1ELb0ELb1ELb1ELb1ELb1ELb0EEENS1_21CollectiveEpilogueFwdINS6_IJS8_SA_S9_EEENS6_IJNS7_ILi1EEESI_SI_EEESC_SE_Li256ELb1ELb1ELb0ELb0EEENS1_19SingleTileSchedulerILb1ELb0ELb1ELi128EEEEEEEEEvNT_6ParamsE,(.L_x_32 - _ZN7cutlass13device_kernelIN5flash19enable_sm80_to_sm89INS1_16FlashAttnFwdSm80INS1_25CollectiveMainloopFwdSm80ILi8ELi2ELb0EN4cute5tupleIJNS5_1CILi128EEENS7_ILi64EEENS7_ILi192EEEEEELi192ENS_6half_tEfNS_4arch4Sm80ELb0ELb1ELb0ELb1ELb1ELb1ELb1ELb0EEENS1_21CollectiveEpilogueFwdINS6_IJS8_SA_S9_EEENS6_IJNS7_ILi1EEESI_SI_EEESC_SE_Li256ELb1ELb1ELb0ELb0EEENS1_19SingleTileSchedulerILb1ELb0ELb1ELi128EEEEEEEEEvNT_6ParamsE)
        .other          _ZN7cutlass13device_kernelIN5flash19enable_sm80_to_sm89INS1_16FlashAttnFwdSm80INS1_25CollectiveMainloopFwdSm80ILi8ELi2ELb0EN4cute5tupleIJNS5_1CILi128EEENS7_ILi64EEENS7_ILi192EEEEEELi192ENS_6half_tEfNS_4arch4Sm80ELb0ELb1ELb0ELb1ELb1ELb1ELb1ELb0EEENS1_21CollectiveEpilogueFwdINS6_IJS8_SA_S9_EEENS6_IJNS7_ILi1EEESI_SI_EEESC_SE_Li256ELb1ELb1ELb0ELb0EEENS1_19SingleTileSchedulerILb1ELb0ELb1ELi128EEEEEEEEEvNT_6ParamsE,@"STO_CUDA_ENTRY STV_DEFAULT"
_ZN7cutlass13device_kernelIN5flash19enable_sm80_to_sm89INS1_16FlashAttnFwdSm80INS1_25CollectiveMainloopFwdSm80ILi8ELi2ELb0EN4cute5tupleIJNS5_1CILi128EEENS7_ILi64EEENS7_ILi192EEEEEELi192ENS_6half_tEfNS_4arch4Sm80ELb0ELb1ELb0ELb1ELb1ELb1ELb1ELb0EEENS1_21CollectiveEpilogueFwdINS6_IJS8_SA_S9_EEENS6_IJNS7_ILi1EEESI_SI_EEESC_SE_Li256ELb1ELb1ELb0ELb0EEENS1_19SingleTileSchedulerILb1ELb0ELb1ELi128EEEEEEEEEvNT_6ParamsE:
[----:B------:R-:W-:Y:S01]  /*0000*/  LDC R1, c[0x0][0x28] ;  /* 0x00000a00ff017b82 */ /* 0x000fe20000000800 */
[----:B------:R-:W-:Y:S05]  /*0010*/  EXIT ;  /* 0x000000000000794d */ /* 0x000fea0003800000 */
.L_x_14:
        /* <DEDUP_REMOVED lines=14> */
.L_x_32:


//--------------------- .text._ZN7cutlass13device_kernelIN5flash19enable_sm80_to_sm89INS1_16FlashAttnFwdSm80INS1_25CollectiveMainloopFwdSm80ILi8ELi2ELb0EN4cute5tupleIJNS5_1CILi128EEENS7_ILi64EEENS7_ILi192EEEEEELi192ENS_6half_tEfNS_4arch4Sm80ELb1ELb0ELb0ELb0ELb1ELb0ELb1ELb0EEENS1_21CollectiveEpilogueFwdINS6_IJS8_SA_S9_EEENS6_IJNS7_ILi1EEESI_SI_EEESC_SE_Li256ELb0ELb1ELb0ELb0EEENS1_30DynamicPersistentTileSchedulerILi256ELi256ELb0ELb1ELb0EEEEEEEEEvNT_6ParamsE --------------------------
	.section	.text._ZN7cutlass13device_kernelIN5flash19enable_sm80_to_sm89INS1_16FlashAttnFwdSm80INS1_25CollectiveMainloopFwdSm80ILi8ELi2ELb0EN4cute5tupleIJNS5_1CILi128EEENS7_ILi64EEENS7_ILi192EEEEEELi192ENS_6half_tEfNS_4arch4Sm80ELb1ELb0ELb0ELb0ELb1ELb0ELb1ELb0EEENS1_21CollectiveEpilogueFwdINS6_IJS8_SA_S9_EEENS6_IJNS7_ILi1EEESI_SI_EEESC_SE_Li256ELb0ELb1ELb0ELb0EEENS1_30DynamicPersistentTileSchedulerILi256ELi256ELb0ELb1ELb0EEEEEEEEEvNT_6ParamsE,"ax",@progbits
	.align	128
.text._ZN7cutlass13device_kernelIN5flash19enable_sm80_to_sm89INS1_16FlashAttnFwdSm80INS1_25CollectiveMainloopFwdSm80ILi8ELi2ELb0EN4cute5tupleIJNS5_1CILi128EEENS7_ILi64EEENS7_ILi192EEEEEELi192ENS_6half_tEfNS_4arch4Sm80ELb1ELb0ELb0ELb0ELb1ELb0ELb1ELb0EEENS1_21CollectiveEpilogueFwdINS6_IJS8_SA_S9_EEENS6_IJNS7_ILi1EEESI_SI_EEESC_SE_Li256ELb0ELb1ELb0ELb0EEENS1_30DynamicPersistentTileSchedulerILi256ELi256ELb0ELb1ELb0EEEEEEEEEvNT_6ParamsE:
        .type           _ZN7cutlass13device_kernelIN5flash19enable_sm80_to_sm89INS1_16FlashAttnFwdSm80INS1_25CollectiveMainloopFwdSm80ILi8ELi2ELb0EN4cute5tupleIJNS5_1CILi128EEENS7_ILi64EEENS7_ILi192EEEEEELi192ENS_6half_tEfNS_4arch4Sm80ELb1ELb0ELb0ELb0ELb1ELb0ELb1ELb0EEENS1_21CollectiveEpilogueFwdINS6_IJS8_SA_S9_EEENS6_IJNS7_ILi1EEESI_SI_EEESC_SE_Li256ELb0ELb1ELb0ELb0EEENS1_30DynamicPersistentTileSchedulerILi256ELi256ELb0ELb1ELb0EEEEEEEEEvNT_6ParamsE,@function
        .size           _ZN7cutlass13device_kernelIN5flash19enable_sm80_to_sm89INS1_16FlashAttnFwdSm80INS1_25CollectiveMainloopFwdSm80ILi8ELi2ELb0EN4cute5tupleIJNS5_1CILi128EEENS7_ILi64EEENS7_ILi192EEEEEELi192ENS_6half_tEfNS_4arch4Sm80ELb1ELb0ELb0ELb0ELb1ELb0ELb1ELb0EEENS1_21CollectiveEpilogueFwdINS6_IJS8_SA_S9_EEENS6_IJNS7_ILi1EEESI_SI_EEESC_SE_Li256ELb0ELb1ELb0ELb0EEENS1_30DynamicPersistentTileSchedulerILi256ELi256ELb0ELb1ELb0EEEEEEEEEvNT_6ParamsE,(.L_x_33 - _ZN7cutlass13device_kernelIN5flash19enable_sm80_to_sm89INS1_16FlashAttnFwdSm80INS1_25CollectiveMainloopFwdSm80ILi8ELi2ELb0EN4cute5tupleIJNS5_1CILi128EEENS7_ILi64EEENS7_ILi192EEEEEELi192ENS_6half_tEfNS_4arch4Sm80ELb1ELb0ELb0ELb0ELb1ELb0ELb1ELb0EEENS1_21CollectiveEpilogueFwdINS6_IJS8_SA_S9_EEENS6_IJNS7_ILi1EEESI_SI_EEESC_SE_Li256ELb0ELb1ELb0ELb0EEENS1_30DynamicPersistentTileSchedulerILi256ELi256ELb0ELb1ELb0EEEEEEEEEvNT_6ParamsE)
        .other          _ZN7cutlass13device_kernelIN5flash19enable_sm80_to_sm89INS1_16FlashAttnFwdSm80INS1_25CollectiveMainloopFwdSm80ILi8ELi2ELb0EN4cute5tupleIJNS5_1CILi128EEENS7_ILi64EEENS7_ILi192EEEEEELi192ENS_6half_tEfNS_4arch4Sm80ELb1ELb0ELb0ELb0ELb1ELb0ELb1ELb0EEENS1_21CollectiveEpilogueFwdINS6_IJS8_SA_S9_EEENS6_IJNS7_ILi1EEESI_SI_EEESC_SE_Li256ELb0ELb1ELb0ELb0EEENS1_30DynamicPersistentTileSchedulerILi256ELi256ELb0ELb1ELb0EEEEEEEEEvNT_6ParamsE,@"STO_CUDA_ENTRY STV_DEFAULT"
_ZN7cutlass13device_kernelIN5flash19enable_sm80_to_sm89INS1_16FlashAttnFwdSm80INS1_25CollectiveMainloopFwdSm80ILi8ELi2ELb0EN4cute5tupleIJNS5_1CILi128EEENS7_ILi64EEENS7_ILi192EEEEEELi192ENS_6half_tEfNS_4arch4Sm80ELb1ELb0ELb0ELb0ELb1ELb0ELb1ELb0EEENS1_21CollectiveEpilogueFwdINS6_IJS8_SA_S9_EEENS6_IJNS7_ILi1EEESI_SI_EEESC_SE_Li256ELb0ELb1ELb0ELb0EEENS1_30DynamicPersistentTileSchedulerILi256ELi256ELb0ELb1ELb0EEEEEEEEEvNT_6ParamsE:
[----:B------:R-:W-:Y:S01]  /*0000*/  LDC R1, c[0x0][0x28] ;  /* 0x00000a00ff017b82 */ /* 0x000fe20000000800 */
[----:B------:R-:W-:Y:S05]  /*0010*/  EXIT ;  /* 0x000000000000794d */ /* 0x000fea0003800000 */
.L_x_15:
        /* <DEDUP_REMOVED lines=14> */
.L_x_33:


//--------------------- .text._ZN7cutlass13device_kernelIN5flash19enable_sm80_to_sm89INS1_16FlashAttnFwdSm80INS1_25CollectiveMainloopFwdSm80ILi8ELi2ELb0EN4cute5tupleIJNS5_1CILi128EEENS7_ILi64EEENS7_ILi192EEEEEELi192ENS_6half_tEfNS_4arch4Sm80ELb1ELb0ELb0ELb1ELb1ELb0ELb1ELb0EEENS1_21CollectiveEpilogueFwdINS6_IJS8_SA_S9_EEENS6_IJNS7_ILi1EEESI_SI_EEESC_SE_Li256ELb1ELb1ELb0ELb0EEENS1_19SingleTileSchedulerILb1ELb0ELb1ELi128EEEEEEEEEvNT_6ParamsE --------------------------
	.section	.text._ZN7cutlass13device_kernelIN5flash19enable_sm80_to_sm89INS1_16FlashAttnFwdSm80INS1_25CollectiveMainloopFwdSm80ILi8ELi2ELb0EN4cute5tupleIJNS5_1CILi128EEENS7_ILi64EEENS7_ILi192EEEEEELi192ENS_6half_tEfNS_4arch4Sm80ELb1ELb0ELb0ELb1ELb1ELb0ELb1ELb0EEENS1_21CollectiveEpilogueFwdINS6_IJS8_SA_S9_EEENS6_IJNS7_ILi1EEESI_SI_EEESC_SE_Li256ELb1ELb1ELb0ELb0EEENS1_19SingleTileSchedulerILb1ELb0ELb1ELi128EEEEEEEEEvNT_6ParamsE,"ax",@progbits
	.align	128
.text._ZN7cutlass13device_kernelIN5flash19enable_sm80_to_sm89INS1_16FlashAttnFwdSm80INS1_25CollectiveMainloopFwdSm80ILi8ELi2ELb0EN4cute5tupleIJNS5_1CILi128EEENS7_ILi64EEENS7_ILi192EEEEEELi192ENS_6half_tEfNS_4arch4Sm80ELb1ELb0ELb0ELb1ELb1ELb0ELb1ELb0EEENS1_21CollectiveEpilogueFwdINS6_IJS8_SA_S9_EEENS6_IJNS7_ILi1EEESI_SI_EEESC_SE_Li256ELb1ELb1ELb0ELb0EEENS1_19SingleTileSchedulerILb1ELb0ELb1ELi128EEEEEEEEEvNT_6ParamsE:
        .type           _ZN7cutlass13device_kernelIN5flash19enable_sm80_to_sm89INS1_16FlashAttnFwdSm80INS1_25CollectiveMainloopFwdSm80ILi8ELi2ELb0EN4cute5tupleIJNS5_1CILi128EEENS7_ILi64EEENS7_ILi192EEEEEELi192ENS_6half_tEfNS_4arch4Sm80ELb1ELb0ELb0ELb1ELb1ELb0ELb1ELb0EEENS1_21CollectiveEpilogueFwdINS6_IJS8_SA_S9_EEENS6_IJNS7_ILi1EEESI_SI_EEESC_SE_Li256ELb1ELb1ELb0ELb0EEENS1_19SingleTileSchedulerILb1ELb0ELb1ELi128EEEEEEEEEvNT_6ParamsE,@function
        .size           _ZN7cutlass13device_kernelIN5flash19enable_sm80_to_sm89INS1_16FlashAttnFwdSm80INS1_25CollectiveMainloopFwdSm80ILi8ELi2ELb0EN4cute5tupleIJNS5_1CILi128EEENS7_ILi64EEENS7_ILi192EEEEEELi192ENS_6half_tEfNS_4arch4Sm80ELb1ELb0ELb0ELb1ELb1ELb0ELb1ELb0EEENS1_21CollectiveEpilogueFwdINS6_IJS8_SA_S9_EEENS6_IJNS7_ILi1EEESI_SI_EEESC_SE_Li256ELb1ELb1ELb0ELb0EEENS1_19SingleTileSchedulerILb1ELb0ELb1ELi128EEEEEEEEEvNT_6ParamsE,(.L_x_34 - _ZN7cutlass13device_kernelIN5flash19enable_sm80_to_sm89INS1_16FlashAttnFwdSm80INS1_25CollectiveMainloopFwdSm80ILi8ELi2ELb0EN4cute5tupleIJNS5_1CILi128EEENS7_ILi64EEENS7_ILi192EEEEEELi192ENS_6half_tEfNS_4arch4Sm80ELb1ELb0ELb0ELb1ELb1ELb0ELb1ELb0EEENS1_21CollectiveEpilogueFwdINS6_IJS8_SA_S9_EEENS6_IJNS7_ILi1EEESI_SI_EEESC_SE_Li256ELb1ELb1ELb0ELb0EEENS1_19SingleTileSchedulerILb1ELb0ELb1ELi128EEEEEEEEEvNT_6ParamsE)
        .other          _ZN7cutlass13device_kernelIN5flash19enable_sm80_to_sm89INS1_16FlashAttnFwdSm80INS1_25CollectiveMainloopFwdSm80ILi8ELi2ELb0EN4cute5tupleIJNS5_1CILi128EEENS7_ILi64EEENS7_ILi192EEEEEELi192ENS_6half_tEfNS_4arch4Sm80ELb1ELb0ELb0ELb1ELb1ELb0ELb1ELb0EEENS1_21CollectiveEpilogueFwdINS6_IJS8_SA_S9_EEENS6_IJNS7_ILi1EEESI_SI_EEESC_SE_Li256ELb1ELb1ELb0ELb0EEENS1_19SingleTileSchedulerILb1ELb0ELb1ELi128EEEEEEEEEvNT_6ParamsE,@"STO_CUDA_ENTRY STV_DEFAULT"
_ZN7cutlass13device_kernelIN5flash19enable_sm80_to_sm89INS1_16FlashAttnFwdSm80INS1_25CollectiveMainloopFwdSm80ILi8ELi2ELb0EN4cute5tupleIJNS5_1CILi128EEENS7_ILi64EEENS7_ILi192EEEEEELi192ENS_6half_tEfNS_4arch4Sm80ELb1ELb0ELb0ELb1ELb1ELb0ELb1ELb0EEENS1_21CollectiveEpilogueFwdINS6_IJS8_SA_S9_EEENS6_IJNS7_ILi1EEESI_SI_EEESC_SE_Li256ELb1ELb1ELb0ELb0EEENS1_19SingleTileSchedulerILb1ELb0ELb1ELi128EEEEEEEEEvNT_6ParamsE:
[----:B------:R-:W-:Y:S01]  /*0000*/  LDC R1, c[0x0][0x28] ;  /* 0x00000a00ff017b82 */ /* 0x000fe20000000800 */
[----:B------:R-:W-:Y:S05]  /*0010*/  EXIT ;  /* 0x000000000000794d */ /* 0x000fea0003800000 */
.L_x_16:
        /* <DEDUP_REMOVED lines=14> */
.L_x_34:


//--------------------- .text._ZN7cutlass13device_kernelIN5flash19enable_sm80_to_sm89INS1_16FlashAttnFwdSm80INS1_25CollectiveMainloopFwdSm80ILi8ELi2ELb0EN4cute5tupleIJNS5_1CILi128EEENS7_ILi64EEENS7_ILi192EEEEEELi192ENS_6half_tEfNS_4arch4Sm80ELb1ELb0ELb0ELb1ELb1ELb1ELb1ELb0EEENS1_21CollectiveEpilogueFwdINS6_IJS8_SA_S9_EEENS6_IJNS7_ILi1EEESI_SI_EEESC_SE_Li256ELb1ELb1ELb0ELb0EEENS1_19SingleTileSchedulerILb1ELb0ELb1ELi128EEEEEEEEEvNT_6ParamsE --------------------------
	.section	.text._ZN7cutlass13device_kernelIN5flash19enable_sm80_to_sm89INS1_16FlashAttnFwdSm80INS1_25CollectiveMainloopFwdSm80ILi8ELi2ELb0EN4cute5tupleIJNS5_1CILi128EEENS7_ILi64EEENS7_ILi192EEEEEELi192ENS_6half_tEfNS_4arch4Sm80ELb1ELb0ELb0ELb1ELb1ELb1ELb1ELb0EEENS1_21CollectiveEpilogueFwdINS6_IJS8_SA_S9_EEENS6_IJNS7_ILi1EEESI_SI_EEESC_SE_Li256ELb1ELb1ELb0ELb0EEENS1_19SingleTileSchedulerILb1ELb0ELb1ELi128EEEEEEEEEvNT_6ParamsE,"ax",@progbits
	.align	128
.text._ZN7cutlass13device_kernelIN5flash19enable_sm80_to_sm89INS1_16FlashAttnFwdSm80INS1_25CollectiveMainloopFwdSm80ILi8ELi2ELb0EN4cute5tupleIJNS5_1CILi128EEENS7_ILi64EEENS7_ILi192EEEEEELi192ENS_6half_tEfNS_4arch4Sm80ELb1ELb0ELb0ELb1ELb1ELb1ELb1ELb0EEENS1_21CollectiveEpilogueFwdINS6_IJS8_SA_S9_EEENS6_IJNS7_ILi1EEESI_SI_EEESC_SE_Li256ELb1ELb1ELb0ELb0EEENS1_19SingleTileSchedulerILb1ELb0ELb1ELi128EEEEEEEEEvNT_6ParamsE:
        .type           _ZN7cutlass13device_kernelIN5flash19enable_sm80_to_sm89INS1_16FlashAttnFwdSm80INS1_25CollectiveMainloopFwdSm80ILi8ELi2ELb0EN4cute5tupleIJNS5_1CILi128EEENS7_ILi64EEENS7_ILi192EEEEEELi192ENS_6half_tEfNS_4arch4Sm80ELb1ELb0ELb0ELb1ELb1ELb1ELb1ELb0EEENS1_21CollectiveEpilogueFwdINS6_IJS8_SA_S9_EEENS6_IJNS7_ILi1EEESI_SI_EEESC_SE_Li256ELb1ELb1ELb0ELb0EEENS1_19SingleTileSchedulerILb1ELb0ELb1ELi128EEEEEEEEEvNT_6ParamsE,@function
        .size           _ZN7cutlass13device_kernelIN5flash19enable_sm80_to_sm89INS1_16FlashAttnFwdSm80INS1_25CollectiveMainloopFwdSm80ILi8ELi2ELb0EN4cute5tupleIJNS5_1CILi128EEENS7_ILi64EEENS7_ILi192EEEEEELi192ENS_6half_tEfNS_4arch4Sm80ELb1ELb0ELb0ELb1ELb1ELb1ELb1ELb0EEENS1_21CollectiveEpilogueFwdINS6_IJS8_SA_S9_EEENS6_IJNS7_ILi1EEESI_SI_EEESC_SE_Li256ELb1ELb1ELb0ELb0EEENS1_19SingleTileSchedulerILb1ELb0ELb1ELi128EEEEEEEEEvNT_6ParamsE,(.L_x_35 - _ZN7cutlass13device_kernelIN5flash19enable_sm80_to_sm89INS1_16FlashAttnFwdSm80INS1_25CollectiveMainloopFwdSm80ILi8ELi2ELb0EN4cute5tupleIJNS5_1CILi128EEENS7_ILi64EEENS7_ILi192EEEEEELi192ENS_6half_tEfNS_4arch4Sm80ELb1ELb0ELb0ELb1ELb1ELb1ELb1ELb0EEENS1_21CollectiveEpilogueFwdINS6_IJS8_SA_S9_EEENS6_IJNS7_ILi1EEESI_SI_EEESC_SE_Li256ELb1ELb1ELb0ELb0EEENS1_19SingleTileSchedulerILb1ELb0ELb1ELi128EEEEEEEEEvNT_6ParamsE)
        .other          _ZN7cutlass13device_kernelIN5flash19enable_sm80_to_sm89INS1_16FlashAttnFwdSm80INS1_25CollectiveMainloopFwdSm80ILi8ELi2ELb0EN4cute5tupleIJNS5_1CILi128EEENS7_ILi64EEENS7_ILi192EEEEEELi192ENS_6half_tEfNS_4arch4Sm80ELb1ELb0ELb0ELb1ELb1ELb1ELb1ELb0EEENS1_21CollectiveEpilogueFwdINS6_IJS8_SA_S9_EEENS6_IJNS7_ILi1EEESI_SI_EEESC_SE_Li256ELb1ELb1ELb0ELb0EEENS1_19SingleTileSchedulerILb1ELb0ELb1ELi128EEEEEEEEEvNT_6ParamsE,@"STO_CUDA_ENTRY STV_DEFAULT"
_ZN7cutlass13device_kernelIN5flash19enable_sm80_to_sm89INS1_16FlashAttnFwdSm80INS1_25CollectiveMainloopFwdSm80ILi8ELi2ELb0EN4cute5tupleIJNS5_1CILi128EEENS7_ILi64EEENS7_ILi192EEEEEELi192ENS_6half_tEfNS_4arch4Sm80ELb1ELb0ELb0ELb1ELb1ELb1ELb1ELb0EEENS1_21CollectiveEpilogueFwdINS6_IJS8_SA_S9_EEENS6_IJNS7_ILi1EEESI_SI_EEESC_SE_Li256ELb1ELb1ELb0ELb0EEENS1_19SingleTileSchedulerILb1ELb0ELb1ELi128EEEEEEEEEvNT_6ParamsE:
[----:B------:R-:W-:Y:S01]  /*0000*/  LDC R1, c[0x0][0x28] ;  /* 0x00000a00ff017b82 */ /* 0x000fe20000000800 */
[----:B------:R-:W-:Y:S05]  /*0010*/  EXIT ;  /* 0x000000000000794d */ /* 0x000fea0003800000 */
.L_x_17:
        /* <DEDUP_REMOVED lines=14> */
.L_x_35:


//--------------------- .nv.shared.reserved.0     --------------------------
	.section	.nv.shared.reserved.0,"aw",@nobits
	.weak		__nv_reservedSMEM_offset_0_alias
	.size		__nv_reservedSMEM_offset_0_alias, 0, 0
	.other		__nv_reservedSMEM_offset_0_alias,@"STO_CUDA_RESERVED_SHARED STV_DEFAULT"
__nv_reservedSMEM_offset_0_alias:
	.zero		0


//--------------------- .nv.global                --------------------------
	.section	.nv.global,"aw",@nobits
.nv.global:
	.type		_ZN72_INTERNAL_01b305d5_36_flash_fwd_hdim192_fp16_paged_sm80_cu_ceb34e2a_32214cute1_E,@object
	.size		_ZN72_INTERNAL_01b305d5_36_flash_fwd_hdim192_fp16_paged_sm80_cu_ceb34e2a_32214cute1_E,(_ZN72_INTERNAL_01b305d5_36_flash_fwd_hdim192_fp16_paged_sm80_cu_ceb34e2a_32214cuda3std3__45__cpo6cbeginE - _ZN72_INTERNAL_01b305d5_36_flash_fwd_hdim192_fp16_paged_sm80_cu_ceb34e2a_32214cute1_E)
_ZN72_INTERNAL_01b305d5_36_flash_fwd_hdim192_fp16_paged_sm80_cu_ceb34e2a_32214cute1_E:
	.zero		1
	.type		_ZN72_INTERNAL_01b305d5_36_flash_fwd_hdim192_fp16_paged_sm80_cu_ceb34e2a_32214cuda3std3__45__cpo6cbeginE,@object
	.size		_ZN72_INTERNAL_01b305d5_36_flash_fwd_hdim192_fp16_paged_sm80_cu_ceb34e2a_32214cuda3std3__45__cpo6cbeginE,(_ZN72_INTERNAL_01b305d5_36_flash_fwd_hdim192_fp16_paged_sm80_cu_ceb34e2a_32214cuda3std3__48in_placeE - _ZN72_INTERNAL_01b305d5_36_flash_fwd_hdim192_fp16_paged_sm80_cu_ceb34e2a_32214cuda3std3__45__cpo6cbeginE)
_ZN72_INTERNAL_01b305d5_36_flash_fwd_hdim192_fp16_paged_sm80_cu_ceb34e2a_32214cuda3std3__45__cpo6cbeginE:
	.zero		1
	.type		_ZN72_INTERNAL_01b305d5_36_flash_fwd_hdim192_fp16_paged_sm80_cu_ceb34e2a_32214cuda3std3__48in_placeE,@object
	.size		_ZN72_INTERNAL_01b305d5_36_flash_fwd_hdim192_fp16_paged_sm80_cu_ceb34e2a_32214cuda3std3__48in_placeE,(_ZN72_INTERNAL_01b305d5_36_flash_fwd_hdim192_fp16_paged_sm80_cu_ceb34e2a_32214cuda3std6ranges3__45__cpo9iter_moveE - _ZN72_INTERNAL_01b305d5_36_flash_fwd_hdim192_fp16_paged_sm80_cu_ceb34e2a_32214cuda3std3__48in_placeE)
_ZN72_INTERNAL_01b305d5_36_flash_fwd_hdim192_fp16_paged_sm80_cu_ceb34e2a_32214cuda3std3__48in_placeE:
	.zero		1
	.type		_ZN72_INTERNAL_01b305d5_36_flash_fwd_hdim192_fp16_paged_sm80_cu_ceb34e2a_32214cuda3std6ranges3__45__cpo9iter_moveE,@object
	.size		_ZN72_INTERNAL_01b305d5_36_flash_fwd_hdim192_fp16_paged_sm80_cu_ceb34e2a_32214cuda3std6ranges3__45__cpo9iter_moveE,(_ZN72_INTERNAL_01b305d5_36_flash_fwd_hdim192_fp16_paged_sm80_cu_ceb34e2a_32214cuda3std3__45__cpo5beginE - _ZN72_INTERNAL_01b305d5_36_flash_fwd_hdim192_fp16_paged_sm80_cu_ceb34e2a_32214cuda3std6ranges3__45__cpo9iter_moveE)
_ZN72_INTERNAL_01b305d5_36_flash_fwd_hdim192_fp16_paged_sm80_cu_ceb34e2a_32214cuda3std6ranges3__45__cpo9iter_moveE:
	.zero		1
	.type		_ZN72_INTERNAL_01b305d5_36_flash_fwd_hdim192_fp16_paged_sm80_cu_ceb34e2a_32214cuda3std3__45__cpo5beginE,@object
	.size		_ZN72_INTERNAL_01b305d5_36_flash_fwd_hdim192_fp16_paged_sm80_cu_ceb34e2a_32214cuda3std3__45__cpo5beginE,(_ZN72_INTERNAL_01b305d5_36_flash_fwd_hdim192_fp16_paged_sm80_cu_ceb34e2a_32214cuda3std3__474_GLOBAL__N__01b305d5_36_flash_fwd_hdim192_fp16_paged_sm80_cu_ceb34e2a_32216ignoreE - _ZN72_INTERNAL_01b305d5_36_flash_fwd_hdim192_fp16_paged_sm80_cu_ceb34e2a_32214cuda3std3__45__cpo5beginE)
_ZN72_INTERNAL_01b305d5_36_flash_fwd_hdim192_fp16_paged_sm80_cu_ceb34e2a_32214cuda3std3__45__cpo5beginE:
	.zero		1
	.type		_ZN72_INTERNAL_01b305d5_36_flash_fwd_hdim192_fp16_paged_sm80_cu_ceb34e2a_32214cuda3std3__474_GLOBAL__N__01b305d5_36_flash_fwd_hdim192_fp16_paged_sm80_cu_ceb34e2a_32216ignoreE,@object
	.size		_ZN72_INTERNAL_01b305d5_36_flash_fwd_hdim192_fp16_paged_sm80_cu_ceb34e2a_32214cuda3std3__474_GLOBAL__N__01b305d5_36_flash_fwd_hdim192_fp16_paged_sm80_cu_ceb34e2a_32216ignoreE,(_ZN72_INTERNAL_01b305d5_36_flash_fwd_hdim192_fp16_paged_sm80_cu_ceb34e2a_32214cute7productE - _ZN72_INTERNAL_01b305d5_36_flash_fwd_hdim192_fp16_paged_sm80_cu_ceb34e2a_32214cuda3std3__474_GLOBAL__N__01b305d5_36_flash_fwd_hdim192_fp16_paged_sm80_cu_ceb34e2a_32216ignoreE)
_ZN72_INTERNAL_01b305d5_36_flash_fwd_hdim192_fp16_paged_sm80_cu_ceb34e2a_32214cuda3std3__474_GLOBAL__N__01b305d5_36_flash_fwd_hdim192_fp16_paged_sm80_cu_ceb34e2a_32216ignoreE:
	.zero		1
	.type		_ZN72_INTERNAL_01b305d5_36_flash_fwd_hdim192_fp16_paged_sm80_cu_ceb34e2a_32214cute7productE,@object
	.size		_ZN72_INTERNAL_01b305d5_36_flash_fwd_hdim192_fp16_paged_sm80_cu_ceb34e2a_32214cute7productE,(_ZN72_INTERNAL_01b305d5_36_flash_fwd_hdim192_fp16_paged_sm80_cu_ceb34e2a_32214cuda3std3__45__cpo3endE - _ZN72_INTERNAL_01b305d5_36_flash_fwd_hdim192_fp16_paged_sm80_cu_ceb34e2a_32214cute7productE)
_ZN72_INTERNAL_01b305d5_36_flash_fwd_hdim192_fp16_paged_sm80_cu_ceb34e2a_32214cute7productE:
	.zero		1
	.type		_ZN72_INTERNAL_01b305d5_36_flash_fwd_hdim192_fp16_paged_sm80_cu_ceb34e2a_32214cuda3std3__45__cpo3endE,@object
	.size		_ZN72_INTERNAL_01b305d5_36_flash_fwd_hdim192_fp16_paged_sm80_cu_ceb34e2a_32214cuda3std3__45__cpo3endE,(_ZN72_INTERNAL_01b305d5_36_flash_fwd_hdim192_fp16_paged_sm80_cu_ceb34e2a_32214cuda3std3__419piecewise_constructE - _ZN72_INTERNAL_01b305d5_36_flash_fwd_hdim192_fp16_paged_sm80_cu_ceb34e2a_32214cuda3std3__45__cpo3endE)
_ZN72_INTERNAL_01b305d5_36_flash_fwd_hdim192_fp16_paged_sm80_cu_ceb34e2a_32214cuda3std3__45__cpo3endE:
	.zero		1
	.type		_ZN72_INTERNAL_01b305d5_36_flash_fwd_hdim192_fp16_paged_sm80_cu_ceb34e2a_32214cuda3std3__419piecewise_constructE,@object
	.size		_ZN72_INTERNAL_01b305d5_36_flash_fwd_hdim192_fp16_paged_sm80_cu_ceb34e2a_32214cuda3std3__419piecewise_constructE,(_ZN72_INTERNAL_01b305d5_36_flash_fwd_hdim192_fp16_paged_sm80_cu_ceb34e2a_32214cuda3std3__45__cpo4cendE - _ZN72_INTERNAL_01b305d5_36_flash_fwd_hdim192_fp16_paged_sm80_cu_ceb34e2a_32214cuda3std3__419piecewise_constructE)
_ZN72_INTERNAL_01b305d5_36_flash_fwd_hdim192_fp16_paged_sm80_cu_ceb34e2a_32214cuda3std3__419piecewise_constructE:
	.zero		1
	.type		_ZN72_INTERNAL_01b305d5_36_flash_fwd_hdim192_fp16_paged_sm80_cu_ceb34e2a_32214cuda3std3__45__cpo4cendE,@object
	.size		_ZN72_INTERNAL_01b305d5_36_flash_fwd_hdim192_fp16_paged_sm80_cu_ceb34e2a_32214cuda3std3__45__cpo4cendE,(_ZN72_INTERNAL_01b305d5_36_flash_fwd_hdim192_fp16_paged_sm80_cu_ceb34e2a_32214cuda3std6ranges3__45__cpo4swapE - _ZN72_INTERNAL_01b305d5_36_flash_fwd_hdim192_fp16_paged_sm80_cu_ceb34e2a_32214cuda3std3__45__cpo4cendE)
_ZN72_INTERNAL_01b305d5_36_flash_fwd_hdim192_fp16_paged_sm80_cu_ceb34e2a_32214cuda3std3__45__cpo4cendE:
	.zero		1
	.type		_ZN72_INTERNAL_01b305d5_36_flash_fwd_hdim192_fp16_paged_sm80_cu_ceb34e2a_32214cuda3std6ranges3__45__cpo4swapE,@object
	.size		_ZN72_INTERNAL_01b305d5_36_flash_fwd_hdim192_fp16_paged_sm80_cu_ceb34e2a_32214cuda3std6ranges3__45__cpo4swapE,(.L_7 - _ZN72_INTERNAL_01b305d5_36_flash_fwd_hdim192_fp16_paged_sm80_cu_ceb34e2a_32214cuda3std6ranges3__45__cpo4swapE)
_ZN72_INTERNAL_01b305d5_36_flash_fwd_hdim192_fp16_paged_sm80_cu_ceb34e2a_32214cuda3std6ranges3__45__cpo4swapE:
	.zero		1
.L_7:


//--------------------- .nv.constant0._ZN7cutlass13device_kernelIN5flash19enable_sm80_to_sm89INS1_16FlashAttnFwdSm80INS1_25CollectiveMainloopFwdSm80ILi8ELi1ELb0EN4cute5tupleIJNS5_1CILi128EEENS7_ILi64EEENS7_ILi192EEEEEELi192ENS_6half_tEfNS_4arch4Sm80ELb0ELb0ELb0ELb0ELb1ELb0ELb1ELb0EEENS1_21CollectiveEpilogueFwdINS6_IJS8_SA_S9_EEENS6_IJNS7_ILi1EEESI_SI_EEESC_SE_Li256ELb0ELb1ELb0ELb0EEENS1_19SingleTileSchedulerILb0ELb0ELb1ELi128EEEEEEEEEvNT_6ParamsE --------------------------
	.section	.nv.constant0._ZN7cutlass13device_kernelIN5flash19enable_sm80_to_sm89INS1_16FlashAttnFwdSm80INS1_25CollectiveMainloopFwdSm80ILi8ELi1ELb0EN4cute5tupleIJNS5_1CILi128EEENS7_ILi64EEENS7_ILi192EEEEEELi192ENS_6half_tEfNS_4arch4Sm80ELb0ELb0ELb0ELb0ELb1ELb0ELb1ELb0EEENS1_21CollectiveEpilogueFwdINS6_IJS8_SA_S9_EEENS6_IJNS7_ILi1EEESI_SI_EEESC_SE_Li256ELb0ELb1ELb0ELb0EEENS1_19SingleTileSchedulerILb0ELb0ELb1ELi128EEEEEEEEEvNT_6ParamsE,"a",@progbits
	.sectionflags	@""
	.align	4
.nv.constant0._ZN7cutlass13device_kernelIN5flash19enable_sm80_to_sm89INS1_16FlashAttnFwdSm80INS1_25CollectiveMainloopFwdSm80ILi8ELi1ELb0EN4cute5tupleIJNS5_1CILi128EEENS7_ILi64EEENS7_ILi192EEEEEELi192ENS_6half_tEfNS_4arch4Sm80ELb0ELb0ELb0ELb0ELb1ELb0ELb1ELb0EEENS1_21CollectiveEpilogueFwdINS6_IJS8_SA_S9_EEENS6_IJNS7_ILi1EEESI_SI_EEESC_SE_Li256ELb0ELb1ELb0ELb0EEENS1_19SingleTileSchedulerILb0ELb0ELb1ELi128EEEEEEEEEvNT_6ParamsE:
	.zero		1576


//--------------------- .nv.constant0._ZN7cutlass13device_kernelIN5flash19enable_sm80_to_sm89INS1_16FlashAttnFwdSm80INS1_25CollectiveMainloopFwdSm80ILi8ELi1ELb0EN4cute5tupleIJNS5_1CILi128EEENS7_ILi64EEENS7_ILi192EEEEEELi192ENS_6half_tEfNS_4arch4Sm80ELb0ELb0ELb0ELb1ELb1ELb0ELb1ELb0EEENS1_21CollectiveEpilogueFwdINS6_IJS8_SA_S9_EEENS6_IJNS7_ILi1EEESI_SI_EEESC_SE_Li256ELb1ELb1ELb0ELb0EEENS1_19SingleTileSchedulerILb1ELb0ELb1ELi128EEEEEEEEEvNT_6ParamsE --------------------------
	.section	.nv.constant0._ZN7cutlass13device_kernelIN5flash19enable_sm80_to_sm89INS1_16FlashAttnFwdSm80INS1_25CollectiveMainloopFwdSm80ILi8ELi1ELb0EN4cute5tupleIJNS5_1CILi128EEENS7_ILi64EEENS7_ILi192EEEEEELi192ENS_6half_tEfNS_4arch4Sm80ELb0ELb0ELb0ELb1ELb1ELb0ELb1ELb0EEENS1_21CollectiveEpilogueFwdINS6_IJS8_SA_S9_EEENS6_IJNS7_ILi1EEESI_SI_EEESC_SE_Li256ELb1ELb1ELb0ELb0EEENS1_19SingleTileSchedulerILb1ELb0ELb1ELi128EEEEEEEEEvNT_6ParamsE,"a",@progbits
	.sectionflags	@""
	.align	4
.nv.constant0._ZN7cutlass13device_kernelIN5flash19enable_sm80_to_sm89INS1_16FlashAttnFwdSm80INS1_25CollectiveMainloopFwdSm80ILi8ELi1ELb0EN4cute5tupleIJNS5_1CILi128EEENS7_ILi64EEENS7_ILi192EEEEEELi192ENS_6half_tEfNS_4arch4Sm80ELb0ELb0ELb0ELb1ELb1ELb0ELb1ELb0EEENS1_21CollectiveEpilogueFwdINS6_IJS8_SA_S9_EEENS6_IJNS7_ILi1EEESI_SI_EEESC_SE_Li256ELb1ELb1ELb0ELb0EEENS1_19SingleTileSchedulerILb1ELb0ELb1ELi128EEEEEEEEEvNT_6ParamsE:
	.zero		1576


//--------------------- .nv.constant0._ZN7cutlass13device_kernelIN5flash19enable_sm80_to_sm89INS1_16FlashAttnFwdSm80INS1_25CollectiveMainloopFwdSm80ILi8ELi1ELb0EN4cute5tupleIJNS5_1CILi128EEENS7_ILi64EEENS7_ILi192EEEEEELi192ENS_6half_tEfNS_4arch4Sm80ELb0ELb0ELb0ELb1ELb1ELb1ELb1ELb0EEENS1_21CollectiveEpilogueFwdINS6_IJS8_SA_S9_EEENS6_IJNS7_ILi1EEESI_SI_EEESC_SE_Li256ELb1ELb1ELb0ELb0EEENS1_19SingleTileSchedulerILb1ELb0ELb1ELi128EEEEEEEEEvNT_6ParamsE --------------------------
	.section	.nv.constant0._ZN7cutlass13device_kernelIN5flash19enable_sm80_to_sm89INS1_16FlashAttnFwdSm80INS1_25CollectiveMainloopFwdSm80ILi8ELi1ELb0EN4cute5tupleIJNS5_1CILi128EEENS7_ILi64EEENS7_ILi192EEEEEELi192ENS_6half_tEfNS_4arch4Sm80ELb0ELb0ELb0ELb1ELb1ELb1ELb1ELb0EEENS1_21CollectiveEpilogueFwdINS6_IJS8_SA_S9_EEENS6_IJNS7_ILi1EEESI_SI_EEESC_SE_Li256ELb1ELb1ELb0ELb0EEENS1_19SingleTileSchedulerILb1ELb0ELb1ELi128EEEEEEEEEvNT_6ParamsE,"a",@progbits
	.sectionflags	@""
	.align	4
.nv.constant0._ZN7cutlass13device_kernelIN5flash19enable_sm80_to_sm89INS1_16FlashAttnFwdSm80INS1_25CollectiveMainloopFwdSm80ILi8ELi1ELb0EN4cute5tupleIJNS5_1CILi128EEENS7_ILi64EEENS7_ILi192EEEEEELi192ENS_6half_tEfNS_4arch4Sm80ELb0ELb0ELb0ELb1ELb1ELb1ELb1ELb0EEENS1_21CollectiveEpilogueFwdINS6_IJS8_SA_S9_EEENS6_IJNS7_ILi1EEESI_SI_EEESC_SE_Li256ELb1ELb1ELb0ELb0EEENS1_19SingleTileSchedulerILb1ELb0ELb1ELi128EEEEEEEEEvNT_6ParamsE:
	.zero		1576


//--------------------- .nv.constant0._ZN7cutlass13device_kernelIN5flash19enable_sm80_to_sm89INS1_16FlashAttnFwdSm80INS1_25CollectiveMainloopFwdSm80ILi8ELi1ELb0EN4cute5tupleIJNS5_1CILi128EEENS7_ILi64EEENS7_ILi192EEEEEELi192ENS_6half_tEfNS_4arch4Sm80ELb0ELb1ELb0ELb0ELb1ELb0ELb1ELb0EEENS1_21CollectiveEpilogueFwdINS6_IJS8_SA_S9_EEENS6_IJNS7_ILi1EEESI_SI_EEESC_SE_Li256ELb0ELb1ELb0ELb0EEENS1_19SingleTileSchedulerILb0ELb0ELb1ELi128EEEEEEEEEvNT_6ParamsE --------------------------
	.section	.nv.constant0._ZN7cutlass13device_kernelIN5flash19enable_sm80_to_sm89INS1_16FlashAttnFwdSm80INS1_25CollectiveMainloopFwdSm80ILi8ELi1ELb0EN4cute5tupleIJNS5_1CILi128EEENS7_ILi64EEENS7_ILi192EEEEEELi192ENS_6half_tEfNS_4arch4Sm80ELb0ELb1ELb0ELb0ELb1ELb0ELb1ELb0EEENS1_21CollectiveEpilogueFwdINS6_IJS8_SA_S9_EEENS6_IJNS7_ILi1EEESI_SI_EEESC_SE_Li256ELb0ELb1ELb0ELb0EEENS1_19SingleTileSchedulerILb0ELb0ELb1ELi128EEEEEEEEEvNT_6ParamsE,"a",@progbits
	.sectionflags	@""
	.align	4
.nv.constant0._ZN7cutlass13device_kernelIN5flash19enable_sm80_to_sm89INS1_16FlashAttnFwdSm80INS1_25CollectiveMainloopFwdSm80ILi8ELi1ELb0EN4cute5tupleIJNS5_1CILi128EEENS7_ILi64EEENS7_ILi192EEEEEELi192ENS_6half_tEfNS_4arch4Sm80ELb0ELb1ELb0ELb0ELb1ELb0ELb1ELb0EEENS1_21CollectiveEpilogueFwdINS6_IJS8_SA_S9_EEENS6_IJNS7_ILi1EEESI_SI_EEESC_SE_Li256ELb0ELb1ELb0ELb0EEENS1_19SingleTileSchedulerILb0ELb0ELb1ELi128EEEEEEEEEvNT_6ParamsE:
	.zero		1576


//--------------------- .nv.constant0._ZN7cutlass13device_kernelIN5flash19enable_sm80_to_sm89INS1_16FlashAttnFwdSm80INS1_25CollectiveMainloopFwdSm80ILi8ELi1ELb0EN4cute5tupleIJNS5_1CILi128EEENS7_ILi64EEENS7_ILi192EEEEEELi192ENS_6half_tEfNS_4arch4Sm80ELb0ELb1ELb0ELb1ELb1ELb0ELb1ELb0EEENS1_21CollectiveEpilogueFwdINS6_IJS8_SA_S9_EEENS6_IJNS7_ILi1EEESI_SI_EEESC_SE_Li256ELb1ELb1ELb0ELb0EEENS1_19SingleTileSchedulerILb1ELb0ELb1ELi128EEEEEEEEEvNT_6ParamsE --------------------------
	.section	.nv.constant0._ZN7cutlass13device_kernelIN5flash19enable_sm80_to_sm89INS1_16FlashAttnFwdSm80INS1_25CollectiveMainloopFwdSm80ILi8ELi1ELb0EN4cute5tupleIJNS5_1CILi128EEENS7_ILi64EEENS7_ILi192EEEEEELi192ENS_6half_tEfNS_4arch4Sm80ELb0ELb1ELb0ELb1ELb1ELb0ELb1ELb0EEENS1_21CollectiveEpilogueFwdINS6_IJS8_SA_S9_EEENS6_IJNS7_ILi1EEESI_SI_EEESC_SE_Li256ELb1ELb1ELb0ELb0EEENS1_19SingleTileSchedulerILb1ELb0ELb1ELi128EEEEEEEEEvNT_6ParamsE,"a",@progbits
	.sectionflags	@""
	.align	4
.nv.constant0._ZN7cutlass13device_kernelIN5flash19enable_sm80_to_sm89INS1_16FlashAttnFwdSm80INS1_25CollectiveMainloopFwdSm80ILi8ELi1ELb0EN4cute5tupleIJNS5_1CILi128EEENS7_ILi64EEENS7_ILi192EEEEEELi192ENS_6half_tEfNS_4arch4Sm80ELb0ELb1ELb0ELb1ELb1ELb0ELb1ELb0EEENS1_21CollectiveEpilogueFwdINS6_IJS8_SA_S9_EEENS6_IJNS7_ILi1EEESI_SI_EEESC_SE_Li256ELb1ELb1ELb0ELb0EEENS1_19SingleTileSchedulerILb1ELb0ELb1ELi128EEEEEEEEEvNT_6ParamsE:
	.zero		1576


//--------------------- .nv.constant0._ZN7cutlass13device_kernelIN5flash19enable_sm80_to_sm89INS1_16FlashAttnFwdSm80INS1_25CollectiveMainloopFwdSm80ILi8ELi1ELb0EN4cute5tupleIJNS5_1CILi128EEENS7_ILi64EEENS7_ILi192EEEEEELi192ENS_6half_tEfNS_4arch4Sm80ELb0ELb1ELb0ELb1ELb1ELb1ELb1ELb0EEENS1_21CollectiveEpilogueFwdINS6_IJS8_SA_S9_EEENS6_IJNS7_ILi1EEESI_SI_EEESC_SE_Li256ELb1ELb1ELb0ELb0EEENS1_19SingleTileSchedulerILb1ELb0ELb1ELi128EEEEEEEEEvNT_6ParamsE --------------------------
	.section	.nv.constant0._ZN7cutlass13device_kernelIN5flash19enable_sm80_to_sm89INS1_16FlashAttnFwdSm80INS1_25CollectiveMainloopFwdSm80ILi8ELi1ELb0EN4cute5tupleIJNS5_1CILi128EEENS7_ILi64EEENS7_ILi192EEEEEELi192ENS_6half_tEfNS_4arch4Sm80ELb0ELb1ELb0ELb1ELb1ELb1ELb1ELb0EEENS1_21CollectiveEpilogueFwdINS6_IJS8_SA_S9_EEENS6_IJNS7_ILi1EEESI_SI_EEESC_SE_Li256ELb1ELb1ELb0ELb0EEENS1_19SingleTileSchedulerILb1ELb0ELb1ELi128EEEEEEEEEvNT_6ParamsE,"a",@progbits
	.sectionflags	@""
	.align	4
.nv.constant0._ZN7cutlass13device_kernelIN5flash19enable_sm80_to_sm89INS1_16FlashAttnFwdSm80INS1_25CollectiveMainloopFwdSm80ILi8ELi1ELb0EN4cute5tupleIJNS5_1CILi128EEENS7_ILi64EEENS7_ILi192EEEEEELi192ENS_6half_tEfNS_4arch4Sm80ELb0ELb1ELb0ELb1ELb1ELb1ELb1ELb0EEENS1_21CollectiveEpilogueFwdINS6_IJS8_SA_S9_EEENS6_IJNS7_ILi1EEESI_SI_EEESC_SE_Li256ELb1ELb1ELb0ELb0EEENS1_19SingleTileSchedulerILb1ELb0ELb1ELi128EEEEEEEEEvNT_6ParamsE:
	.zero		1576


//--------------------- .nv.constant0._ZN7cutlass13device_kernelIN5flash19enable_sm80_to_sm89INS1_16FlashAttnFwdSm80INS1_25CollectiveMainloopFwdSm80ILi8ELi1ELb0EN4cute5tupleIJNS5_1CILi128EEENS7_ILi64EEENS7_ILi192EEEEEELi192ENS_6half_tEfNS_4arch4Sm80ELb1ELb0ELb0ELb0ELb1ELb0ELb1ELb0EEENS1_21CollectiveEpilogueFwdINS6_IJS8_SA_S9_EEENS6_IJNS7_ILi1EEESI_SI_EEESC_SE_Li256ELb0ELb1ELb0ELb0EEENS1_30DynamicPersistentTileSchedulerILi256ELi256ELb0ELb1ELb0EEEEEEEEEvNT_6ParamsE --------------------------
	.section	.nv.constant0._ZN7cutlass13device_kernelIN5flash19enable_sm80_to_sm89INS1_16FlashAttnFwdSm80INS1_25CollectiveMainloopFwdSm80ILi8ELi1ELb0EN4cute5tupleIJNS5_1CILi128EEENS7_ILi64EEENS7_ILi192EEEEEELi192ENS_6half_tEfNS_4arch4Sm80ELb1ELb0ELb0ELb0ELb1ELb0ELb1ELb0EEENS1_21CollectiveEpilogueFwdINS6_IJS8_SA_S9_EEENS6_IJNS7_ILi1EEESI_SI_EEESC_SE_Li256ELb0ELb1ELb0ELb0EEENS1_30DynamicPersistentTileSchedulerILi256ELi256ELb0ELb1ELb0EEEEEEEEEvNT_6ParamsE,"a",@progbits
	.sectionflags	@""
	.align	4
.nv.constant0._ZN7cutlass13device_kernelIN5flash19enable_sm80_to_sm89INS1_16FlashAttnFwdSm80INS1_25CollectiveMainloopFwdSm80ILi8ELi1ELb0EN4cute5tupleIJNS5_1CILi128EEENS7_ILi64EEENS7_ILi192EEEEEELi192ENS_6half_tEfNS_4arch4Sm80ELb1ELb0ELb0ELb0ELb1ELb0ELb1ELb0EEENS1_21CollectiveEpilogueFwdINS6_IJS8_SA_S9_EEENS6_IJNS7_ILi1EEESI_SI_EEESC_SE_Li256ELb0ELb1ELb0ELb0EEENS1_30DynamicPersistentTileSchedulerILi256ELi256ELb0ELb1ELb0EEEEEEEEEvNT_6ParamsE:
	.zero		1592


//--------------------- .nv.constant0._ZN7cutlass13device_kernelIN5flash19enable_sm80_to_sm89INS1_16FlashAttnFwdSm80INS1_25CollectiveMainloopFwdSm80ILi8ELi1ELb0EN4cute5tupleIJNS5_1CILi128EEENS7_ILi64EEENS7_ILi192EEEEEELi192ENS_6half_tEfNS_4arch4Sm80ELb1ELb0ELb0ELb1ELb1ELb0ELb1ELb0EEENS1_21CollectiveEpilogueFwdINS6_IJS8_SA_S9_EEENS6_IJNS7_ILi1EEESI_SI_EEESC_SE_Li256ELb1ELb1ELb0ELb0EEENS1_19SingleTileSchedulerILb1ELb0ELb1ELi128EEEEEEEEEvNT_6ParamsE --------------------------
	.section	.nv.constant0._ZN7cutlass13device_kernelIN5flash19enable_sm80_to_sm89INS1_16FlashAttnFwdSm80INS1_25CollectiveMainloopFwdSm80ILi8ELi1ELb0EN4cute5tupleIJNS5_1CILi128EEENS7_ILi64EEENS7_ILi192EEEEEELi192ENS_6half_tEfNS_4arch4Sm80ELb1ELb0ELb0ELb1ELb1ELb0ELb1ELb0EEENS1_21CollectiveEpilogueFwdINS6_IJS8_SA_S9_EEENS6_IJNS7_ILi1EEESI_SI_EEESC_SE_Li256ELb1ELb1ELb0ELb0EEENS1_19SingleTileSchedulerILb1ELb0ELb1ELi128EEEEEEEEEvNT_6ParamsE,"a",@progbits
	.sectionflags	@""
	.align	4
.nv.constant0._ZN7cutlass13device_kernelIN5flash19enable_sm80_to_sm89INS1_16FlashAttnFwdSm80INS1_25CollectiveMainloopFwdSm80ILi8ELi1ELb0EN4cute5tupleIJNS5_1CILi128EEENS7_ILi64EEENS7_ILi192EEEEEELi192ENS_6half_tEfNS_4arch4Sm80ELb1ELb0ELb0ELb1ELb1ELb0ELb1ELb0EEENS1_21CollectiveEpilogueFwdINS6_IJS8_SA_S9_EEENS6_IJNS7_ILi1EEESI_SI_EEESC_SE_Li256ELb1ELb1ELb0ELb0EEENS1_19SingleTileSchedulerILb1ELb0ELb1ELi128EEEEEEEEEvNT_6ParamsE:
	.zero		1576


//--------------------- .nv.constant0._ZN7cutlass13device_kernelIN5flash19enable_sm80_to_sm89INS1_16FlashAttnFwdSm80INS1_25CollectiveMainloopFwdSm80ILi8ELi1ELb0EN4cute5tupleIJNS5_1CILi128EEENS7_ILi64EEENS7_ILi192EEEEEELi192ENS_6half_tEfNS_4arch4Sm80ELb1ELb0ELb0ELb1ELb1ELb1ELb1ELb0EEENS1_21CollectiveEpilogueFwdINS6_IJS8_SA_S9_EEENS6_IJNS7_ILi1EEESI_SI_EEESC_SE_Li256ELb1ELb1ELb0ELb0EEENS1_19SingleTileSchedulerILb1ELb0ELb1ELi128EEEEEEEEEvNT_6ParamsE --------------------------
	.section	.nv.constant0._ZN7cutlass13device_kernelIN5flash19enable_sm80_to_sm89INS1_16FlashAttnFwdSm80INS1_25CollectiveMainloopFwdSm80ILi8ELi1ELb0EN4cute5tupleIJNS5_1CILi128EEENS7_ILi64EEENS7_ILi192EEEEEELi192ENS_6half_tEfNS_4arch4Sm80ELb1ELb0ELb0ELb1ELb1ELb1ELb1ELb0EEENS1_21CollectiveEpilogueFwdINS6_IJS8_SA_S9_EEENS6_IJNS7_ILi1EEESI_SI_EEESC_SE_Li256ELb1ELb1ELb0ELb0EEENS1_19SingleTileSchedulerILb1ELb0ELb1ELi128EEEEEEEEEvNT_6ParamsE,"a",@progbits
	.sectionflags	@""
	.align	4
.nv.constant0._ZN7cutlass13device_kernelIN5flash19enable_sm80_to_sm89INS1_16FlashAttnFwdSm80INS1_25CollectiveMainloopFwdSm80ILi8ELi1ELb0EN4cute5tupleIJNS5_1CILi128EEENS7_ILi64EEENS7_ILi192EEEEEELi192ENS_6half_tEfNS_4arch4Sm80ELb1ELb0ELb0ELb1ELb1ELb1ELb1ELb0EEENS1_21CollectiveEpilogueFwdINS6_IJS8_SA_S9_EEENS6_IJNS7_ILi1EEESI_SI_EEESC_SE_Li256ELb1ELb1ELb0ELb0EEENS1_19SingleTileSchedulerILb1ELb0ELb1ELi128EEEEEEEEEvNT_6ParamsE:
	.zero		1576


//--------------------- .nv.constant0._ZN7cutlass13device_kernelIN5flash19enable_sm80_to_sm89INS1_16FlashAttnFwdSm80INS1_25CollectiveMainloopFwdSm80ILi8ELi2ELb0EN4cute5tupleIJNS5_1CILi128EEENS7_ILi64EEENS7_ILi192EEEEEELi192ENS_6half_tEfNS_4arch4Sm80ELb0ELb0ELb0ELb0ELb1ELb0ELb1ELb0EEENS1_21CollectiveEpilogueFwdINS6_IJS8_SA_S9_EEENS6_IJNS7_ILi1EEESI_SI_EEESC_SE_Li256ELb0ELb1ELb0ELb0EEENS1_19SingleTileSchedulerILb0ELb0ELb1ELi128EEEEEEEEEvNT_6ParamsE --------------------------
	.section	.nv.constant0._ZN7cutlass13device_kernelIN5flash19enable_sm80_to_sm89INS1_16FlashAttnFwdSm80INS1_25CollectiveMainloopFwdSm80ILi8ELi2ELb0EN4cute5tupleIJNS5_1CILi128EEENS7_ILi64EEENS7_ILi192EEEEEELi192ENS_6half_tEfNS_4arch4Sm80ELb0ELb0ELb0ELb0ELb1ELb0ELb1ELb0EEENS1_21CollectiveEpilogueFwdINS6_IJS8_SA_S9_EEENS6_IJNS7_ILi1EEESI_SI_EEESC_SE_Li256ELb0ELb1ELb0ELb0EEENS1_19SingleTileSchedulerILb0ELb0ELb1ELi128EEEEEEEEEvNT_6ParamsE,"a",@progbits
	.sectionflags	@""
	.align	4
.nv.constant0._ZN7cutlass13device_kernelIN5flash19enable_sm80_to_sm89INS1_16FlashAttnFwdSm80INS1_25CollectiveMainloopFwdSm80ILi8ELi2ELb0EN4cute5tupleIJNS5_1CILi128EEENS7_ILi64EEENS7_ILi192EEEEEELi192ENS_6half_tEfNS_4arch4Sm80ELb0ELb0ELb0ELb0ELb1ELb0ELb1ELb0EEENS1_21CollectiveEpilogueFwdINS6_IJS8_SA_S9_EEENS6_IJNS7_ILi1EEESI_SI_EEESC_SE_Li256ELb0ELb1ELb0ELb0EEENS1_19SingleTileSchedulerILb0ELb0ELb1ELi128EEEEEEEEEvNT_6ParamsE:
	.zero		1576


//--------------------- .nv.constant0._ZN7cutlass13device_kernelIN5flash19enable_sm80_to_sm89INS1_16FlashAttnFwdSm80INS1_25CollectiveMainloopFwdSm80ILi8ELi2ELb0EN4cute5tupleIJNS5_1CILi128EEENS7_ILi64EEENS7_ILi192EEEEEELi192ENS_6half_tEfNS_4arch4Sm80ELb0ELb0ELb0ELb1ELb1ELb0ELb1ELb0EEENS1_21CollectiveEpilogueFwdINS6_IJS8_SA_S9_EEENS6_IJNS7_ILi1EEESI_SI_EEESC_SE_Li256ELb1ELb1ELb0ELb0EEENS1_19SingleTileSchedulerILb1ELb0ELb1ELi128EEEEEEEEEvNT_6ParamsE --------------------------
	.section	.nv.constant0._ZN7cutlass13device_kernelIN5flash19enable_sm80_to_sm89INS1_16FlashAttnFwdSm80INS1_25CollectiveMainloopFwdSm80ILi8ELi2ELb0EN4cute5tupleIJNS5_1CILi128EEENS7_ILi64EEENS7_ILi192EEEEEELi192ENS_6half_tEfNS_4arch4Sm80ELb0ELb0ELb0ELb1ELb1ELb0ELb1ELb0EEENS1_21CollectiveEpilogueFwdINS6_IJS8_SA_S9_EEENS6_IJNS7_ILi1EEESI_SI_EEESC_SE_Li256ELb1ELb1ELb0ELb0EEENS1_19SingleTileSchedulerILb1ELb0ELb1ELi128EEEEEEEEEvNT_6ParamsE,"a",@progbits
	.sectionflags	@""
	.align	4
.nv.constant0._ZN7cutlass13device_kernelIN5flash19enable_sm80_to_sm89INS1_16FlashAttnFwdSm80INS1_25CollectiveMainloopFwdSm80ILi8ELi2ELb0EN4cute5tupleIJNS5_1CILi128EEENS7_ILi64EEENS7_ILi192EEEEEELi192ENS_6half_tEfNS_4arch4Sm80ELb0ELb0ELb0ELb1ELb1ELb0ELb1ELb0EEENS1_21CollectiveEpilogueFwdINS6_IJS8_SA_S9_EEENS6_IJNS7_ILi1EEESI_SI_EEESC_SE_Li256ELb1ELb1ELb0ELb0EEENS1_19SingleTileSchedulerILb1ELb0ELb1ELi128EEEEEEEEEvNT_6ParamsE:
	.zero		1576


//--------------------- .nv.constant0._ZN7cutlass13device_kernelIN5flash19enable_sm80_to_sm89INS1_16FlashAttnFwdSm80INS1_25CollectiveMainloopFwdSm80ILi8ELi2ELb0EN4cute5tupleIJNS5_1CILi128EEENS7_ILi64EEENS7_ILi192EEEEEELi192ENS_6half_tEfNS_4arch4Sm80ELb0ELb0ELb0ELb1ELb1ELb1ELb1ELb0EEENS1_21CollectiveEpilogueFwdINS6_IJS8_SA_S9_EEENS6_IJNS7_ILi1EEESI_SI_EEESC_SE_Li256ELb1ELb1ELb0ELb0EEENS1_19SingleTileSchedulerILb1ELb0ELb1ELi128EEEEEEEEEvNT_6ParamsE --------------------------
	.section	.nv.constant0._ZN7cutlass13device_kernelIN5flash19enable_sm80_to_sm89INS1_16FlashAttnFwdSm80INS1_25CollectiveMainloopFwdSm80ILi8ELi2ELb0EN4cute5tupleIJNS5_1CILi128EEENS7_ILi64EEENS7_ILi192EEEEEELi192ENS_6half_tEfNS_4arch4Sm80ELb0ELb0ELb0ELb1ELb1ELb1ELb1ELb0EEENS1_21CollectiveEpilogueFwdINS6_IJS8_SA_S9_EEENS6_IJNS7_ILi1EEESI_SI_EEESC_SE_Li256ELb1ELb1ELb0ELb0EEENS1_19SingleTileSchedulerILb1ELb0ELb1ELi128EEEEEEEEEvNT_6ParamsE,"a",@progbits
	.sectionflags	@""
	.align	4
.nv.constant0._ZN7cutlass13device_kernelIN5flash19enable_sm80_to_sm89INS1_16FlashAttnFwdSm80INS1_25CollectiveMainloopFwdSm80ILi8ELi2ELb0EN4cute5tupleIJNS5_1CILi128EEENS7_ILi64EEENS7_ILi192EEEEEELi192ENS_6half_tEfNS_4arch4Sm80ELb0ELb0ELb0ELb1ELb1ELb1ELb1ELb0EEENS1_21CollectiveEpilogueFwdINS6_IJS8_SA_S9_EEENS6_IJNS7_ILi1EEESI_SI_EEESC_SE_Li256ELb1ELb1ELb0ELb0EEENS1_19SingleTileSchedulerILb1ELb0ELb1ELi128EEEEEEEEEvNT_6ParamsE:
	.zero		1576


//--------------------- .nv.constant0._ZN7cutlass13device_kernelIN5flash19enable_sm80_to_sm89INS1_16FlashAttnFwdSm80INS1_25CollectiveMainloopFwdSm80ILi8ELi2ELb0EN4cute5tupleIJNS5_1CILi128EEENS7_ILi64EEENS7_ILi192EEEEEELi192ENS_6half_tEfNS_4arch4Sm80ELb0ELb1ELb0ELb0ELb1ELb0ELb1ELb0EEENS1_21CollectiveEpilogueFwdINS6_IJS8_SA_S9_EEENS6_IJNS7_ILi1EEESI_SI_EEESC_SE_Li256ELb0ELb1ELb0ELb0EEENS1_19SingleTileSchedulerILb0ELb0ELb1ELi128EEEEEEEEEvNT_6ParamsE --------------------------
	.section	.nv.constant0._ZN7cutlass13device_kernelIN5flash19enable_sm80_to_sm89INS1_16FlashAttnFwdSm80INS1_25CollectiveMainloopFwdSm80ILi8ELi2ELb0EN4cute5tupleIJNS5_1CILi128EEENS7_ILi64EEENS7_ILi192EEEEEELi192ENS_6half_tEfNS_4arch4Sm80ELb0ELb1ELb0ELb0ELb1ELb0ELb1ELb0EEENS1_21CollectiveEpilogueFwdINS6_IJS8_SA_S9_EEENS6_IJNS7_ILi1EEESI_SI_EEESC_SE_Li256ELb0ELb1ELb0ELb0EEENS1_19SingleTileSchedulerILb0ELb0ELb1ELi128EEEEEEEEEvNT_6ParamsE,"a",@progbits
	.sectionflags	@""
	.align	4
.nv.constant0._ZN7cutlass13device_kernelIN5flash19enable_sm80_to_sm89INS1_16FlashAttnFwdSm80INS1_25CollectiveMainloopFwdSm80ILi8ELi2ELb0EN4cute5tupleIJNS5_1CILi128EEENS7_ILi64EEENS7_ILi192EEEEEELi192ENS_6half_tEfNS_4arch4Sm80ELb0ELb1ELb0ELb0ELb1ELb0ELb1ELb0EEENS1_21CollectiveEpilogueFwdINS6_IJS8_SA_S9_EEENS6_IJNS7_ILi1EEESI_SI_EEESC_SE_Li256ELb0ELb1ELb0ELb0EEENS1_19SingleTileSchedulerILb0ELb0ELb1ELi128EEEEEEEEEvNT_6ParamsE:
	.zero		1576


//--------------------- .nv.constant0._ZN7cutlass13device_kernelIN5flash19enable_sm80_to_sm89INS1_16FlashAttnFwdSm80INS1_25CollectiveMainloopFwdSm80ILi8ELi2ELb0EN4cute5tupleIJNS5_1CILi128EEENS7_ILi64EEENS7_ILi192EEEEEELi192ENS_6half_tEfNS_4arch4Sm80ELb0ELb1ELb0ELb1ELb1ELb0ELb1ELb0EEENS1_21CollectiveEpilogueFwdINS6_IJS8_SA_S9_EEENS6_IJNS7_ILi1EEESI_SI_EEESC_SE_Li256ELb1ELb1ELb0ELb0EEENS1_19SingleTileSchedulerILb1ELb0ELb1ELi128EEEEEEEEEvNT_6ParamsE --------------------------
	.section	.nv.constant0._ZN7cutlass13device_kernelIN5flash19enable_sm80_to_sm89INS1_16FlashAttnFwdSm80INS1_25CollectiveMainloopFwdSm80ILi8ELi2ELb0EN4cute5tupleIJNS5_1CILi128EEENS7_ILi64EEENS7_ILi192EEEEEELi192ENS_6half_tEfNS_4arch4Sm80ELb0ELb1ELb0ELb1ELb1ELb0ELb1ELb0EEENS1_21CollectiveEpilogueFwdINS6_IJS8_SA_S9_EEENS6_IJNS7_ILi1EEESI_SI_EEESC_SE_Li256ELb1ELb1ELb0ELb0EEENS1_19SingleTileSchedulerILb1ELb0ELb1ELi128EEEEEEEEEvNT_6ParamsE,"a",@progbits
	.sectionflags	@""
	.align	4
.nv.constant0._ZN7cutlass13device_kernelIN5flash19enable_sm80_to_sm89INS1_16FlashAttnFwdSm80INS1_25CollectiveMainloopFwdSm80ILi8ELi2ELb0EN4cute5tupleIJNS5_1CILi128EEENS7_ILi64EEENS7_ILi192EEEEEELi192ENS_6half_tEfNS_4arch4Sm80ELb0ELb1ELb0ELb1ELb1ELb0ELb1ELb0EEENS1_21CollectiveEpilogueFwdINS6_IJS8_SA_S9_EEENS6_IJNS7_ILi1EEESI_SI_EEESC_SE_Li256ELb1ELb1ELb0ELb0EEENS1_19SingleTileSchedulerILb1ELb0ELb1ELi128EEEEEEEEEvNT_6ParamsE:
	.zero		1576


//--------------------- .nv.constant0._ZN7cutlass13device_kernelIN5flash19enable_sm80_to_sm89INS1_16FlashAttnFwdSm80INS1_25CollectiveMainloopFwdSm80ILi8ELi2ELb0EN4cute5tupleIJNS5_1CILi128EEENS7_ILi64EEENS7_ILi192EEEEEELi192ENS_6half_tEfNS_4arch4Sm80ELb0ELb1ELb0ELb1ELb1ELb1ELb1ELb0EEENS1_21CollectiveEpilogueFwdINS6_IJS8_SA_S9_EEENS6_IJNS7_ILi1EEESI_SI_EEESC_SE_Li256ELb1ELb1ELb0ELb0EEENS1_19SingleTileSchedulerILb1ELb0ELb1ELi128EEEEEEEEEvNT_6ParamsE --------------------------
	.section	.nv.constant0._ZN7cutlass13device_kernelIN5flash19enable_sm80_to_sm89INS1_16FlashAttnFwdSm80INS1_25CollectiveMainloopFwdSm80ILi8ELi2ELb0EN4cute5tupleIJNS5_1CILi128EEENS7_ILi64EEENS7_ILi192EEEEEELi192ENS_6half_tEfNS_4arch4Sm80ELb0ELb1ELb0ELb1ELb1ELb1ELb1ELb0EEENS1_21CollectiveEpilogueFwdINS6_IJS8_SA_S9_EEENS6_IJNS7_ILi1EEESI_SI_EEESC_SE_Li256ELb1ELb1ELb0ELb0EEENS1_19SingleTileSchedulerILb1ELb0ELb1ELi128EEEEEEEEEvNT_6ParamsE,"a",@progbits
	.sectionflags	@""
	.align	4
.nv.constant0._ZN7cutlass13device_kernelIN5flash19enable_sm80_to_sm89INS1_16FlashAttnFwdSm80INS1_25CollectiveMainloopFwdSm80ILi8ELi2ELb0EN4cute5tupleIJNS5_1CILi128EEENS7_ILi64EEENS7_ILi192EEEEEELi192ENS_6half_tEfNS_4arch4Sm80ELb0ELb1ELb0ELb1ELb1ELb1ELb1ELb0EEENS1_21CollectiveEpilogueFwdINS6_IJS8_SA_S9_EEENS6_IJNS7_ILi1EEESI_SI_EEESC_SE_Li256ELb1ELb1ELb0ELb0EEENS1_19SingleTileSchedulerILb1ELb0ELb1ELi128EEEEEEEEEvNT_6ParamsE:
	.zero		1576


//--------------------- .nv.constant0._ZN7cutlass13device_kernelIN5flash19enable_sm80_to_sm89INS1_16FlashAttnFwdSm80INS1_25CollectiveMainloopFwdSm80ILi8ELi2ELb0EN4cute5tupleIJNS5_1CILi128EEENS7_ILi64EEENS7_ILi192EEEEEELi192ENS_6half_tEfNS_4arch4Sm80ELb1ELb0ELb0ELb0ELb1ELb0ELb1ELb0EEENS1_21CollectiveEpilogueFwdINS6_IJS8_SA_S9_EEENS6_IJNS7_ILi1EEESI_SI_EEESC_SE_Li256ELb0ELb1ELb0ELb0EEENS1_30DynamicPersistentTileSchedulerILi256ELi256ELb0ELb1ELb0EEEEEEEEEvNT_6ParamsE --------------------------
	.section	.nv.constant0._ZN7cutlass13device_kernelIN5flash19enable_sm80_to_sm89INS1_16FlashAttnFwdSm80INS1_25CollectiveMainloopFwdSm80ILi8ELi2ELb0EN4cute5tupleIJNS5_1CILi128EEENS7_ILi64EEENS7_ILi192EEEEEELi192ENS_6half_tEfNS_4arch4Sm80ELb1ELb0ELb0ELb0ELb1ELb0ELb1ELb0EEENS1_21CollectiveEpilogueFwdINS6_IJS8_SA_S9_EEENS6_IJNS7_ILi1EEESI_SI_EEESC_SE_Li256ELb0ELb1ELb0ELb0EEENS1_30DynamicPersistentTileSchedulerILi256ELi256ELb0ELb1ELb0EEEEEEEEEvNT_6ParamsE,"a",@progbits
	.sectionflags	@""
	.align	4
.nv.constant0._ZN7cutlass13device_kernelIN5flash19enable_sm80_to_sm89INS1_16FlashAttnFwdSm80INS1_25CollectiveMainloopFwdSm80ILi8ELi2ELb0EN4cute5tupleIJNS5_1CILi128EEENS7_ILi64EEENS7_ILi192EEEEEELi192ENS_6half_tEfNS_4arch4Sm80ELb1ELb0ELb0ELb0ELb1ELb0ELb1ELb0EEENS1_21CollectiveEpilogueFwdINS6_IJS8_SA_S9_EEENS6_IJNS7_ILi1EEESI_SI_EEESC_SE_Li256ELb0ELb1ELb0ELb0EEENS1_30DynamicPersistentTileSchedulerILi256ELi256ELb0ELb1ELb0EEEEEEEEEvNT_6ParamsE:
	.zero		1592


//--------------------- .nv.constant0._ZN7cutlass13device_kernelIN5flash19enable_sm80_to_sm89INS1_16FlashAttnFwdSm80INS1_25CollectiveMainloopFwdSm80ILi8ELi2ELb0EN4cute5tupleIJNS5_1CILi128EEENS7_ILi64EEENS7_ILi192EEEEEELi192ENS_6half_tEfNS_4arch4Sm80ELb1ELb0ELb0ELb1ELb1ELb0ELb1ELb0EEENS1_21CollectiveEpilogueFwdINS6_IJS8_SA_S9_EEENS6_IJNS7_ILi1EEESI_SI_EEESC_SE_Li256ELb1ELb1ELb0ELb0EEENS1_19SingleTileSchedulerILb1ELb0ELb1ELi128EEEEEEEEEvNT_6ParamsE --------------------------
	.section	.nv.constant0._ZN7cutlass13device_kernelIN5flash19enable_sm80_to_sm89INS1_16FlashAttnFwdSm80INS1_25CollectiveMainloopFwdSm80ILi8ELi2ELb0EN4cute5tupleIJNS5_1CILi128EEENS7_ILi64EEENS7_ILi192EEEEEELi192ENS_6half_tEfNS_4arch4Sm80ELb1ELb0ELb0ELb1ELb1ELb0ELb1ELb0EEENS1_21CollectiveEpilogueFwdINS6_IJS8_SA_S9_EEENS6_IJNS7_ILi1EEESI_SI_EEESC_SE_Li256ELb1ELb1ELb0ELb0EEENS1_19SingleTileSchedulerILb1ELb0ELb1ELi128EEEEEEEEEvNT_6ParamsE,"a",@progbits
	.sectionflags	@""
	.align	4
.nv.constant0._ZN7cutlass13device_kernelIN5flash19enable_sm80_to_sm89INS1_16FlashAttnFwdSm80INS1_25CollectiveMainloopFwdSm80ILi8ELi2ELb0EN4cute5tupleIJNS5_1CILi128EEENS7_ILi64EEENS7_ILi192EEEEEELi192ENS_6half_tEfNS_4arch4Sm80ELb1ELb0ELb0ELb1ELb1ELb0ELb1ELb0EEENS1_21CollectiveEpilogueFwdINS6_IJS8_SA_S9_EEENS6_IJNS7_ILi1EEESI_SI_EEESC_SE_Li256ELb1ELb1ELb0ELb0EEENS1_19SingleTileSchedulerILb1ELb0ELb1ELi128EEEEEEEEEvNT_6ParamsE:
	.zero		1576


//--------------------- .nv.constant0._ZN7cutlass13device_kernelIN5flash19enable_sm80_to_sm89INS1_16FlashAttnFwdSm80INS1_25CollectiveMainloopFwdSm80ILi8ELi2ELb0EN4cute5tupleIJNS5_1CILi128EEENS7_ILi64EEENS7_ILi192EEEEEELi192ENS_6half_tEfNS_4arch4Sm80ELb1ELb0ELb0ELb1ELb1ELb1ELb1ELb0EEENS1_21CollectiveEpilogueFwdINS6_IJS8_SA_S9_EEENS6_IJNS7_ILi1EEESI_SI_EEESC_SE_Li256ELb1ELb1ELb0ELb0EEENS1_19SingleTileSchedulerILb1ELb0ELb1ELi128EEEEEEEEEvNT_6ParamsE --------------------------
	.section	.nv.constant0._ZN7cutlass13device_kernelIN5flash19enable_sm80_to_sm89INS1_16FlashAttnFwdSm80INS1_25CollectiveMainloopFwdSm80ILi8ELi2ELb0EN4cute5tupleIJNS5_1CILi128EEENS7_ILi64EEENS7_ILi192EEEEEELi192ENS_6half_tEfNS_4arch4Sm80ELb1ELb0ELb0ELb1ELb1ELb1ELb1ELb0EEENS1_21CollectiveEpilogueFwdINS6_IJS8_SA_S9_EEENS6_IJNS7_ILi1EEESI_SI_EEESC_SE_Li256ELb1ELb1ELb0ELb0EEENS1_19SingleTileSchedulerILb1ELb0ELb1ELi128EEEEEEEEEvNT_6ParamsE,"a",@progbits
	.sectionflags	@""
	.align	4
.nv.constant0._ZN7cutlass13device_kernelIN5flash19enable_sm80_to_sm89INS1_16FlashAttnFwdSm80INS1_25CollectiveMainloopFwdSm80ILi8ELi2ELb0EN4cute5tupleIJNS5_1CILi128EEENS7_ILi64EEENS7_ILi192EEEEEELi192ENS_6half_tEfNS_4arch4Sm80ELb1ELb0ELb0ELb1ELb1ELb1ELb1ELb0EEENS1_21CollectiveEpilogueFwdINS6_IJS8_SA_S9_EEENS6_IJNS7_ILi1EEESI_SI_EEESC_SE_Li256ELb1ELb1ELb0ELb0EEENS1_19SingleTileSchedulerILb1ELb0ELb1ELi128EEEEEEEEEvNT_6ParamsE:
	.zero		1576


//--------------------- SYMBOLS --------------------------

	.type		.nv.reservedSmem.offset0,@object
	.size		.nv.reservedSmem.offset0,0x4
